//
// Generated by NVIDIA NVVM Compiler
//
// Compiler Build ID: CL-36424714
// Cuda compilation tools, release 13.0, V13.0.88
// Based on NVVM 20.0.0
//

.version 9.0
.target sm_100
.address_size 64

	// .globl	forcomputeKernel
.func  (.param .align 16 .b8 func_retval0[16]) __internal_trig_reduction_slowpathd
(
	.param .b64 __internal_trig_reduction_slowpathd_param_0
)
;
.global .align 8 .b8 __cudart_i2opi_d[144] = {8, 93, 141, 31, 177, 95, 251, 107, 234, 146, 82, 138, 247, 57, 7, 61, 123, 241, 229, 235, 199, 186, 39, 117, 45, 234, 95, 158, 102, 63, 70, 79, 183, 9, 203, 39, 207, 126, 54, 109, 31, 109, 10, 90, 139, 17, 47, 239, 15, 152, 5, 222, 255, 151, 248, 31, 59, 40, 249, 189, 139, 95, 132, 156, 244, 57, 83, 131, 57, 214, 145, 57, 65, 126, 95, 180, 38, 112, 156, 233, 132, 68, 187, 46, 245, 53, 130, 232, 62, 167, 41, 177, 28, 235, 29, 254, 28, 146, 209, 9, 234, 46, 73, 6, 224, 210, 77, 66, 58, 110, 36, 183, 97, 197, 187, 222, 171, 99, 81, 254, 65, 144, 67, 60, 153, 149, 98, 219, 192, 221, 52, 245, 209, 87, 39, 252, 41, 21, 68, 78, 110, 131, 249, 162};
.global .align 16 .b8 __cudart_sin_cos_coeffs[128] = {70, 210, 176, 44, 241, 229, 90, 190, 146, 227, 172, 105, 227, 29, 199, 62, 161, 98, 219, 25, 160, 1, 42, 191, 24, 8, 17, 17, 17, 17, 129, 63, 84, 85, 85, 85, 85, 85, 197, 191, 0, 0, 0, 0, 0, 0, 0, 0, 0, 0, 0, 0, 0, 0, 0, 0, 100, 129, 253, 32, 131, 255, 168, 189, 40, 133, 239, 193, 167, 238, 33, 62, 217, 230, 6, 142, 79, 126, 146, 190, 233, 188, 221, 25, 160, 1, 250, 62, 71, 93, 193, 22, 108, 193, 86, 191, 81, 85, 85, 85, 85, 85, 165, 63, 0, 0, 0, 0, 0, 0, 224, 191, 0, 0, 0, 0, 0, 0, 240, 63};

.visible .entry forcomputeKernel(
	.param .u64 .ptr .align 1 forcomputeKernel_param_0,
	.param .u64 .ptr .align 1 forcomputeKernel_param_1,
	.param .u64 .ptr .align 1 forcomputeKernel_param_2,
	.param .u64 .ptr .align 1 forcomputeKernel_param_3,
	.param .u32 forcomputeKernel_param_4,
	.param .f64 forcomputeKernel_param_5,
	.param .f64 forcomputeKernel_param_6,
	.param .f64 forcomputeKernel_param_7,
	.param .u32 forcomputeKernel_param_8,
	.param .u32 forcomputeKernel_param_9,
	.param .f64 forcomputeKernel_param_10,
	.param .u32 forcomputeKernel_param_11,
	.param .f64 forcomputeKernel_param_12,
	.param .f64 forcomputeKernel_param_13
)
{
	.reg .pred 	%p<40>;
	.reg .b32 	%r<112>;
	.reg .b64 	%rd<108>;
	.reg .b64 	%fd<415>;

	ld.param.u64 	%rd3, [forcomputeKernel_param_0];
	ld.param.u64 	%rd4, [forcomputeKernel_param_1];
	ld.param.u32 	%r38, [forcomputeKernel_param_4];
	ld.param.f64 	%fd77, [forcomputeKernel_param_5];
	ld.param.f64 	%fd78, [forcomputeKernel_param_6];
	ld.param.f64 	%fd79, [forcomputeKernel_param_7];
	ld.param.f64 	%fd80, [forcomputeKernel_param_10];
	ld.param.s32 	%rd7, [forcomputeKernel_param_11];
	ld.param.f64 	%fd81, [forcomputeKernel_param_12];
	ld.param.f64 	%fd82, [forcomputeKernel_param_13];
	mov.u32 	%r40, %ctaid.x;
	mov.u32 	%r41, %ntid.x;
	mov.u32 	%r42, %tid.x;
	mad.lo.s32 	%r43, %r40, %r41, %r42;
	cvt.u64.u32 	%rd8, %r43;
	mov.u32 	%r44, %ctaid.y;
	mov.u32 	%r45, %ntid.y;
	mov.u32 	%r46, %tid.y;
	mad.lo.s32 	%r47, %r44, %r45, %r46;
	cvt.u64.u32 	%rd9, %r47;
	add.s64 	%rd1, %rd7, %rd8;
	add.s64 	%rd10, %rd1, %rd9;
	cvt.s64.s32 	%rd11, %r38;
	max.s64 	%rd12, %rd1, %rd10;
	setp.gt.s64 	%p1, %rd12, %rd11;
	@%p1 bra 	$L__BB0_49;
	cvta.to.global.u64 	%rd13, %rd3;
	cvta.to.global.u64 	%rd14, %rd4;
	shl.b64 	%rd15, %rd1, 3;
	add.s64 	%rd16, %rd13, %rd15;
	ld.global.f64 	%fd83, [%rd16];
	shl.b64 	%rd17, %rd10, 3;
	add.s64 	%rd18, %rd14, %rd17;
	ld.global.f64 	%fd84, [%rd18];
	mul.f64 	%fd85, %fd84, %fd84;
	fma.rn.f64 	%fd86, %fd83, %fd83, %fd85;
	sqrt.rn.f64 	%fd87, %fd86;
	div.rn.f64 	%fd1, %fd87, %fd78;
	abs.f64 	%fd2, %fd77;
	setp.neu.f64 	%p2, %fd2, 0d7FF0000000000000;
	@%p2 bra 	$L__BB0_3;
	mov.f64 	%fd93, 0d0000000000000000;
	mul.rn.f64 	%fd399, %fd77, %fd93;
	mov.b32 	%r99, 0;
	bra.uni 	$L__BB0_5;
$L__BB0_3:
	mul.f64 	%fd88, %fd77, 0d3FE45F306DC9C883;
	cvt.rni.s32.f64 	%r99, %fd88;
	cvt.rn.f64.s32 	%fd89, %r99;
	fma.rn.f64 	%fd90, %fd89, 0dBFF921FB54442D18, %fd77;
	fma.rn.f64 	%fd91, %fd89, 0dBC91A62633145C00, %fd90;
	fma.rn.f64 	%fd399, %fd89, 0dB97B839A252049C0, %fd91;
	setp.ltu.f64 	%p3, %fd2, 0d41E0000000000000;
	@%p3 bra 	$L__BB0_5;
	{ // callseq 0, 0
	.param .b64 param0;
	st.param.f64 	[param0], %fd77;
	.param .align 16 .b8 retval0[16];
	call.uni (retval0), 
	__internal_trig_reduction_slowpathd, 
	(
	param0
	);
	ld.param.f64 	%fd399, [retval0];
	ld.param.b32 	%r99, [retval0+8];
	} // callseq 0
$L__BB0_5:
	shl.b32 	%r50, %r99, 6;
	cvt.u64.u32 	%rd19, %r50;
	and.b64  	%rd20, %rd19, 64;
	mov.u64 	%rd21, __cudart_sin_cos_coeffs;
	add.s64 	%rd22, %rd21, %rd20;
	mul.rn.f64 	%fd94, %fd399, %fd399;
	and.b32  	%r51, %r99, 1;
	setp.eq.b32 	%p4, %r51, 1;
	selp.f64 	%fd95, 0dBDA8FF8320FD8164, 0d3DE5DB65F9785EBA, %p4;
	ld.global.nc.v2.f64 	{%fd96, %fd97}, [%rd22];
	fma.rn.f64 	%fd98, %fd95, %fd94, %fd96;
	fma.rn.f64 	%fd99, %fd98, %fd94, %fd97;
	ld.global.nc.v2.f64 	{%fd100, %fd101}, [%rd22+16];
	fma.rn.f64 	%fd102, %fd99, %fd94, %fd100;
	fma.rn.f64 	%fd103, %fd102, %fd94, %fd101;
	ld.global.nc.v2.f64 	{%fd104, %fd105}, [%rd22+32];
	fma.rn.f64 	%fd106, %fd103, %fd94, %fd104;
	fma.rn.f64 	%fd107, %fd106, %fd94, %fd105;
	fma.rn.f64 	%fd108, %fd107, %fd399, %fd399;
	fma.rn.f64 	%fd109, %fd107, %fd94, 0d3FF0000000000000;
	selp.f64 	%fd110, %fd109, %fd108, %p4;
	and.b32  	%r52, %r99, 2;
	setp.eq.s32 	%p5, %r52, 0;
	mov.f64 	%fd111, 0d0000000000000000;
	sub.f64 	%fd112, %fd111, %fd110;
	selp.f64 	%fd7, %fd110, %fd112, %p5;
	mul.f64 	%fd8, %fd79, %fd1;
	mul.f64 	%fd113, %fd79, 0d4010000000000000;
	mul.f64 	%fd9, %fd113, %fd80;
	mul.f64 	%fd10, %fd77, 0d3FE0000000000000;
	abs.f64 	%fd11, %fd10;
	setp.neu.f64 	%p6, %fd11, 0d7FF0000000000000;
	@%p6 bra 	$L__BB0_7;
	mov.f64 	%fd119, 0d0000000000000000;
	mul.rn.f64 	%fd400, %fd10, %fd119;
	mov.b32 	%r100, 0;
	bra.uni 	$L__BB0_9;
$L__BB0_7:
	mul.f64 	%fd114, %fd10, 0d3FE45F306DC9C883;
	cvt.rni.s32.f64 	%r100, %fd114;
	cvt.rn.f64.s32 	%fd115, %r100;
	fma.rn.f64 	%fd116, %fd115, 0dBFF921FB54442D18, %fd10;
	fma.rn.f64 	%fd117, %fd115, 0dBC91A62633145C00, %fd116;
	fma.rn.f64 	%fd400, %fd115, 0dB97B839A252049C0, %fd117;
	setp.ltu.f64 	%p7, %fd11, 0d41E0000000000000;
	@%p7 bra 	$L__BB0_9;
	{ // callseq 1, 0
	.param .b64 param0;
	st.param.f64 	[param0], %fd10;
	.param .align 16 .b8 retval0[16];
	call.uni (retval0), 
	__internal_trig_reduction_slowpathd, 
	(
	param0
	);
	ld.param.f64 	%fd400, [retval0];
	ld.param.b32 	%r100, [retval0+8];
	} // callseq 1
$L__BB0_9:
	shl.b32 	%r56, %r100, 6;
	cvt.u64.u32 	%rd23, %r56;
	and.b64  	%rd24, %rd23, 64;
	add.s64 	%rd26, %rd21, %rd24;
	mul.rn.f64 	%fd121, %fd400, %fd400;
	and.b32  	%r57, %r100, 1;
	setp.eq.b32 	%p8, %r57, 1;
	selp.f64 	%fd122, 0dBDA8FF8320FD8164, 0d3DE5DB65F9785EBA, %p8;
	ld.global.nc.v2.f64 	{%fd123, %fd124}, [%rd26];
	fma.rn.f64 	%fd125, %fd122, %fd121, %fd123;
	fma.rn.f64 	%fd126, %fd125, %fd121, %fd124;
	ld.global.nc.v2.f64 	{%fd127, %fd128}, [%rd26+16];
	fma.rn.f64 	%fd129, %fd126, %fd121, %fd127;
	fma.rn.f64 	%fd130, %fd129, %fd121, %fd128;
	ld.global.nc.v2.f64 	{%fd131, %fd132}, [%rd26+32];
	fma.rn.f64 	%fd133, %fd130, %fd121, %fd131;
	fma.rn.f64 	%fd134, %fd133, %fd121, %fd132;
	fma.rn.f64 	%fd135, %fd134, %fd400, %fd400;
	fma.rn.f64 	%fd136, %fd134, %fd121, 0d3FF0000000000000;
	selp.f64 	%fd137, %fd136, %fd135, %p8;
	and.b32  	%r58, %r100, 2;
	setp.eq.s32 	%p9, %r58, 0;
	mov.f64 	%fd401, 0d0000000000000000;
	sub.f64 	%fd138, %fd401, %fd137;
	selp.f64 	%fd139, %fd137, %fd138, %p9;
	mul.f64 	%fd140, %fd139, %fd139;
	mul.f64 	%fd141, %fd9, %fd140;
	mul.f64 	%fd142, %fd141, 0d426D1A94A2000000;
	cvt.rzi.s64.f64 	%rd27, %fd142;
	cvt.rn.f64.s64 	%fd143, %rd27;
	mul.f64 	%fd144, %fd81, %fd82;
	mul.f64 	%fd145, %fd81, %fd144;
	mul.f64 	%fd146, %fd82, %fd145;
	div.rn.f64 	%fd16, %fd78, %fd146;
	mul.f64 	%fd17, %fd143, 0dBD719799812DEA11;
	mul.f64 	%fd147, %fd140, 0d4010000000000000;
	div.rn.f64 	%fd18, %fd17, %fd147;
	div.rn.f64 	%fd19, %fd77, 0d40C4000000000000;
	add.f64 	%fd20, %fd140, %fd140;
	mul.f64 	%fd21, %fd8, %fd7;
	mov.b32 	%r101, 0;
	mov.f64 	%fd402, %fd401;
	mov.f64 	%fd403, %fd401;
$L__BB0_10:
	mul.f64 	%fd25, %fd19, %fd401;
	mul.f64 	%fd26, %fd25, 0d3FE0000000000000;
	abs.f64 	%fd27, %fd26;
	setp.neu.f64 	%p10, %fd27, 0d7FF0000000000000;
	@%p10 bra 	$L__BB0_12;
	mov.f64 	%fd153, 0d0000000000000000;
	mul.rn.f64 	%fd404, %fd26, %fd153;
	mov.b32 	%r102, 0;
	bra.uni 	$L__BB0_14;
$L__BB0_12:
	mul.f64 	%fd148, %fd26, 0d3FE45F306DC9C883;
	cvt.rni.s32.f64 	%r102, %fd148;
	cvt.rn.f64.s32 	%fd149, %r102;
	fma.rn.f64 	%fd150, %fd149, 0dBFF921FB54442D18, %fd26;
	fma.rn.f64 	%fd151, %fd149, 0dBC91A62633145C00, %fd150;
	fma.rn.f64 	%fd404, %fd149, 0dB97B839A252049C0, %fd151;
	setp.ltu.f64 	%p11, %fd27, 0d41E0000000000000;
	@%p11 bra 	$L__BB0_14;
	{ // callseq 2, 0
	.param .b64 param0;
	st.param.f64 	[param0], %fd26;
	.param .align 16 .b8 retval0[16];
	call.uni (retval0), 
	__internal_trig_reduction_slowpathd, 
	(
	param0
	);
	ld.param.f64 	%fd404, [retval0];
	ld.param.b32 	%r102, [retval0+8];
	} // callseq 2
$L__BB0_14:
	shl.b32 	%r61, %r102, 6;
	cvt.u64.u32 	%rd28, %r61;
	and.b64  	%rd29, %rd28, 64;
	add.s64 	%rd31, %rd21, %rd29;
	mul.rn.f64 	%fd154, %fd404, %fd404;
	and.b32  	%r62, %r102, 1;
	setp.eq.b32 	%p12, %r62, 1;
	selp.f64 	%fd155, 0dBDA8FF8320FD8164, 0d3DE5DB65F9785EBA, %p12;
	ld.global.nc.v2.f64 	{%fd156, %fd157}, [%rd31];
	fma.rn.f64 	%fd158, %fd155, %fd154, %fd156;
	fma.rn.f64 	%fd159, %fd158, %fd154, %fd157;
	ld.global.nc.v2.f64 	{%fd160, %fd161}, [%rd31+16];
	fma.rn.f64 	%fd162, %fd159, %fd154, %fd160;
	fma.rn.f64 	%fd163, %fd162, %fd154, %fd161;
	ld.global.nc.v2.f64 	{%fd164, %fd165}, [%rd31+32];
	fma.rn.f64 	%fd166, %fd163, %fd154, %fd164;
	fma.rn.f64 	%fd167, %fd166, %fd154, %fd165;
	fma.rn.f64 	%fd168, %fd167, %fd404, %fd404;
	fma.rn.f64 	%fd169, %fd167, %fd154, 0d3FF0000000000000;
	selp.f64 	%fd170, %fd169, %fd168, %p12;
	and.b32  	%r63, %r102, 2;
	setp.eq.s32 	%p13, %r63, 0;
	mov.f64 	%fd171, 0d0000000000000000;
	sub.f64 	%fd172, %fd171, %fd170;
	selp.f64 	%fd173, %fd170, %fd172, %p13;
	mul.f64 	%fd174, %fd173, %fd173;
	mul.f64 	%fd32, %fd17, %fd174;
	abs.f64 	%fd33, %fd25;
	setp.neu.f64 	%p14, %fd33, 0d7FF0000000000000;
	@%p14 bra 	$L__BB0_16;
	mov.f64 	%fd180, 0d0000000000000000;
	mul.rn.f64 	%fd405, %fd25, %fd180;
	mov.b32 	%r103, 0;
	bra.uni 	$L__BB0_18;
$L__BB0_16:
	mul.f64 	%fd175, %fd25, 0d3FE45F306DC9C883;
	cvt.rni.s32.f64 	%r103, %fd175;
	cvt.rn.f64.s32 	%fd176, %r103;
	fma.rn.f64 	%fd177, %fd176, 0dBFF921FB54442D18, %fd25;
	fma.rn.f64 	%fd178, %fd176, 0dBC91A62633145C00, %fd177;
	fma.rn.f64 	%fd405, %fd176, 0dB97B839A252049C0, %fd178;
	setp.ltu.f64 	%p15, %fd33, 0d41E0000000000000;
	@%p15 bra 	$L__BB0_18;
	{ // callseq 3, 0
	.param .b64 param0;
	st.param.f64 	[param0], %fd25;
	.param .align 16 .b8 retval0[16];
	call.uni (retval0), 
	__internal_trig_reduction_slowpathd, 
	(
	param0
	);
	ld.param.f64 	%fd405, [retval0];
	ld.param.b32 	%r103, [retval0+8];
	} // callseq 3
$L__BB0_18:
	shl.b32 	%r66, %r103, 6;
	cvt.u64.u32 	%rd32, %r66;
	and.b64  	%rd33, %rd32, 64;
	add.s64 	%rd35, %rd21, %rd33;
	mul.rn.f64 	%fd181, %fd405, %fd405;
	and.b32  	%r67, %r103, 1;
	setp.eq.b32 	%p16, %r67, 1;
	selp.f64 	%fd182, 0dBDA8FF8320FD8164, 0d3DE5DB65F9785EBA, %p16;
	ld.global.nc.v2.f64 	{%fd183, %fd184}, [%rd35];
	fma.rn.f64 	%fd185, %fd182, %fd181, %fd183;
	fma.rn.f64 	%fd186, %fd185, %fd181, %fd184;
	ld.global.nc.v2.f64 	{%fd187, %fd188}, [%rd35+16];
	fma.rn.f64 	%fd189, %fd186, %fd181, %fd187;
	fma.rn.f64 	%fd190, %fd189, %fd181, %fd188;
	ld.global.nc.v2.f64 	{%fd191, %fd192}, [%rd35+32];
	fma.rn.f64 	%fd193, %fd190, %fd181, %fd191;
	fma.rn.f64 	%fd194, %fd193, %fd181, %fd192;
	fma.rn.f64 	%fd195, %fd194, %fd405, %fd405;
	fma.rn.f64 	%fd196, %fd194, %fd181, 0d3FF0000000000000;
	selp.f64 	%fd197, %fd196, %fd195, %p16;
	and.b32  	%r68, %r103, 2;
	setp.eq.s32 	%p17, %r68, 0;
	mov.f64 	%fd198, 0d0000000000000000;
	sub.f64 	%fd199, %fd198, %fd197;
	selp.f64 	%fd38, %fd197, %fd199, %p17;
	mul.f64 	%fd200, %fd21, %fd38;
	div.rn.f64 	%fd201, %fd200, %fd7;
	abs.f64 	%fd39, %fd201;
	setp.gtu.f64 	%p18, %fd39, 0d400FB319F277BBE5;
	@%p18 bra 	$L__BB0_20;
	add.f64 	%fd202, %fd39, 0dC0033D152E971B40;
	add.f64 	%fd203, %fd202, 0d3CA0F539D7DA258E;
	fma.rn.f64 	%fd204, %fd203, 0dBCC0D18564C48C61, 0dBCFCF8F9A8C294BC;
	fma.rn.f64 	%fd205, %fd204, %fd203, 0d3D3FAB983CAE498B;
	fma.rn.f64 	%fd206, %fd205, %fd203, 0d3D7CD7C018579B88;
	fma.rn.f64 	%fd207, %fd206, %fd203, 0dBDBBDD2342D64FDD;
	fma.rn.f64 	%fd208, %fd207, %fd203, 0dBDF5C2D9416B1E2B;
	fma.rn.f64 	%fd209, %fd208, %fd203, 0d3E32951D73174DD5;
	fma.rn.f64 	%fd210, %fd209, %fd203, 0d3E67FF99802CAEB5;
	fma.rn.f64 	%fd211, %fd210, %fd203, 0dBEA1CCE305C4C9F7;
	fma.rn.f64 	%fd212, %fd211, %fd203, 0dBED232C77E29E1BB;
	fma.rn.f64 	%fd213, %fd212, %fd203, 0d3F06ED3B9F0EF757;
	fma.rn.f64 	%fd214, %fd213, %fd203, 0d3F315382BA096A62;
	fma.rn.f64 	%fd215, %fd214, %fd203, 0dBF61F992590D1AE4;
	fma.rn.f64 	%fd216, %fd215, %fd203, 0dBF81BB1CBE1A465F;
	fma.rn.f64 	%fd217, %fd216, %fd203, 0d3FACFAE864368D84;
	fma.rn.f64 	%fd218, %fd217, %fd203, 0d3FBBA1DEEA0294A3;
	fma.rn.f64 	%fd219, %fd218, %fd203, 0dBFE09CDB36551280;
	mul.f64 	%fd409, %fd203, %fd219;
	bra.uni 	$L__BB0_33;
$L__BB0_20:
	setp.gtu.f64 	%p19, %fd39, 0d401C58FD1A62F5EC;
	@%p19 bra 	$L__BB0_22;
	add.f64 	%fd220, %fd39, 0dC016148F5B2C2E45;
	add.f64 	%fd221, %fd220, 0dBC975054CD60A517;
	fma.rn.f64 	%fd222, %fd221, 0d3CBCB0A8F126B343, 0d3CF83FD1F333EB61;
	fma.rn.f64 	%fd223, %fd222, %fd221, 0dBD4100E33E3FB413;
	fma.rn.f64 	%fd224, %fd223, %fd221, 0dBD7846076D004627;
	fma.rn.f64 	%fd225, %fd224, %fd221, 0d3DBE2F1D4F90720D;
	fma.rn.f64 	%fd226, %fd225, %fd221, 0d3DF1D03B1E4A119B;
	fma.rn.f64 	%fd227, %fd226, %fd221, 0dBE341D72B1B3BCE9;
	fma.rn.f64 	%fd228, %fd227, %fd221, 0dBE62DA37CE2A9EF8;
	fma.rn.f64 	%fd229, %fd228, %fd221, 0d3EA32E6D9974F763;
	fma.rn.f64 	%fd230, %fd229, %fd221, 0d3ECAD77D744A1879;
	fma.rn.f64 	%fd231, %fd230, %fd221, 0dBF0863F481A37337;
	fma.rn.f64 	%fd232, %fd231, %fd221, 0dBF26F641F418F0F4;
	fma.rn.f64 	%fd233, %fd232, %fd221, 0d3F627E31FE9A969E;
	fma.rn.f64 	%fd234, %fd233, %fd221, 0d3F72F7FFE9025628;
	fma.rn.f64 	%fd235, %fd234, %fd221, 0dBFAB2150CB41E8BF;
	fma.rn.f64 	%fd236, %fd235, %fd221, 0dBF9F8F72E7A848DE;
	fma.rn.f64 	%fd237, %fd236, %fd221, 0d3FD5C6E60A097823;
	mul.f64 	%fd409, %fd221, %fd237;
	bra.uni 	$L__BB0_33;
$L__BB0_22:
	setp.gtu.f64 	%p20, %fd39, 0d402471FCB6A7A8C0;
	@%p20 bra 	$L__BB0_24;
	add.f64 	%fd238, %fd39, 0dC0214EB56CCCDECA;
	add.f64 	%fd239, %fd238, 0d3CB51970714C7C25;
	fma.rn.f64 	%fd240, %fd239, 0dBCBDB7FFCF659E24, 0dBCF4B3A71AAAC629;
	fma.rn.f64 	%fd241, %fd240, %fd239, 0d3D417EC150ECDCE7;
	fma.rn.f64 	%fd242, %fd241, %fd239, 0d3D7438F5EA1D10B2;
	fma.rn.f64 	%fd243, %fd242, %fd239, 0dBDBEDAE7EC2C9E87;
	fma.rn.f64 	%fd244, %fd243, %fd239, 0dBDECADD2C4B91F58;
	fma.rn.f64 	%fd245, %fd244, %fd239, 0d3E34582C8EE12204;
	fma.rn.f64 	%fd246, %fd245, %fd239, 0d3E5CEDA451DD20F8;
	fma.rn.f64 	%fd247, %fd246, %fd239, 0dBEA30E8CC3165E2F;
	fma.rn.f64 	%fd248, %fd247, %fd239, 0dBEC3324842BB1A2E;
	fma.rn.f64 	%fd249, %fd248, %fd239, 0d3F07800BC54FBDDB;
	fma.rn.f64 	%fd250, %fd249, %fd239, 0d3F1D79605276949A;
	fma.rn.f64 	%fd251, %fd250, %fd239, 0dBF60E0D60385A629;
	fma.rn.f64 	%fd252, %fd251, %fd239, 0dBF648E63600D82F3;
	fma.rn.f64 	%fd253, %fd252, %fd239, 0d3FA68B984EC6493A;
	fma.rn.f64 	%fd254, %fd253, %fd239, 0d3F900F7FCF183E0B;
	fma.rn.f64 	%fd255, %fd254, %fd239, 0dBFD15F7977A772D4;
	mul.f64 	%fd409, %fd239, %fd255;
	bra.uni 	$L__BB0_33;
$L__BB0_24:
	setp.eq.f64 	%p21, %fd39, 0d7FF0000000000000;
	mov.f64 	%fd409, 0d0000000000000000;
	@%p21 bra 	$L__BB0_33;
	rcp.approx.ftz.f64 	%fd257, %fd39;
	neg.f64 	%fd258, %fd39;
	fma.rn.f64 	%fd259, %fd258, %fd257, 0d3FF0000000000000;
	fma.rn.f64 	%fd260, %fd259, %fd259, %fd259;
	fma.rn.f64 	%fd261, %fd260, %fd257, %fd257;
	mul.f64 	%fd262, %fd261, %fd261;
	fma.rn.f64 	%fd263, %fd262, 0dC0D115CB8C11A9DC, 0d409927467A655012;
	fma.rn.f64 	%fd264, %fd263, %fd262, 0dC05751787E247BD4;
	fma.rn.f64 	%fd265, %fd264, %fd262, 0d401704C4E5FC36B2;
	fma.rn.f64 	%fd266, %fd265, %fd262, 0dBFE15B747A2FD531;
	fma.rn.f64 	%fd267, %fd266, %fd262, 0d3FBA7FEACF6CB79B;
	fma.rn.f64 	%fd268, %fd267, %fd262, 0dBFAFFFFFEDDCF548;
	fma.rn.f64 	%fd269, %fd268, %fd262, 0d3FEFFFFFFFFFC9E5;
	fma.rn.f64 	%fd270, %fd262, 0dC14602FE1C34685E, 0d410ECD4523B12B84;
	fma.rn.f64 	%fd271, %fd270, %fd262, 0dC0C7A2FC1972F05A;
	fma.rn.f64 	%fd272, %fd271, %fd262, 0d407EBA131F7E5BEB;
	fma.rn.f64 	%fd273, %fd272, %fd262, 0dC0373B92E6E7CC7D;
	fma.rn.f64 	%fd274, %fd273, %fd262, 0d3FFA31BEE63A2F08;
	fma.rn.f64 	%fd275, %fd274, %fd262, 0dBFCAD320104D5D05;
	fma.rn.f64 	%fd276, %fd275, %fd262, 0d3FB0AAAA9C76D07E;
	fma.rn.f64 	%fd277, %fd276, %fd262, 0dBFBFFFFFFFFDACEC;
	fma.rn.f64 	%fd43, %fd277, %fd261, %fd39;
	rsqrt.approx.f64 	%fd278, %fd39;
	mul.f64 	%fd279, %fd278, 0d3FE9884533D43651;
	mul.f64 	%fd44, %fd279, %fd269;
	mul.f64 	%fd280, %fd43, 0d3FE45F306DC9C883;
	cvt.rni.s32.f64 	%r104, %fd280;
	cvt.rn.f64.s32 	%fd281, %r104;
	fma.rn.f64 	%fd282, %fd281, 0dBFF921FB54442D18, %fd43;
	fma.rn.f64 	%fd283, %fd281, 0dBC91A62633145C00, %fd282;
	fma.rn.f64 	%fd406, %fd281, 0dB97B839A252049C0, %fd283;
	abs.f64 	%fd284, %fd43;
	setp.ltu.f64 	%p22, %fd284, 0d41E0000000000000;
	@%p22 bra 	$L__BB0_27;
	{ // callseq 4, 0
	.param .b64 param0;
	st.param.f64 	[param0], %fd43;
	.param .align 16 .b8 retval0[16];
	call.uni (retval0), 
	__internal_trig_reduction_slowpathd, 
	(
	param0
	);
	ld.param.f64 	%fd406, [retval0];
	ld.param.b32 	%r104, [retval0+8];
	} // callseq 4
$L__BB0_27:
	and.b32  	%r70, %r104, 3;
	cvt.rn.f64.u32 	%fd286, %r70;
	add.f64 	%fd287, %fd406, 0dBFE921FB54442D18;
	fma.rn.f64 	%fd48, %fd286, 0d3FF921FB54442D18, %fd287;
	abs.f64 	%fd49, %fd48;
	setp.neu.f64 	%p23, %fd49, 0d7FF0000000000000;
	@%p23 bra 	$L__BB0_29;
	mov.f64 	%fd293, 0d0000000000000000;
	mul.rn.f64 	%fd408, %fd48, %fd293;
	mov.b32 	%r106, 1;
	bra.uni 	$L__BB0_32;
$L__BB0_29:
	mul.f64 	%fd288, %fd48, 0d3FE45F306DC9C883;
	cvt.rni.s32.f64 	%r105, %fd288;
	cvt.rn.f64.s32 	%fd289, %r105;
	fma.rn.f64 	%fd290, %fd289, 0dBFF921FB54442D18, %fd48;
	fma.rn.f64 	%fd291, %fd289, 0dBC91A62633145C00, %fd290;
	fma.rn.f64 	%fd408, %fd289, 0dB97B839A252049C0, %fd291;
	setp.ltu.f64 	%p24, %fd49, 0d41E0000000000000;
	@%p24 bra 	$L__BB0_31;
	{ // callseq 5, 0
	.param .b64 param0;
	st.param.f64 	[param0], %fd48;
	.param .align 16 .b8 retval0[16];
	call.uni (retval0), 
	__internal_trig_reduction_slowpathd, 
	(
	param0
	);
	ld.param.f64 	%fd408, [retval0];
	ld.param.b32 	%r105, [retval0+8];
	} // callseq 5
$L__BB0_31:
	add.s32 	%r106, %r105, 1;
$L__BB0_32:
	shl.b32 	%r73, %r106, 6;
	cvt.u64.u32 	%rd36, %r73;
	and.b64  	%rd37, %rd36, 64;
	add.s64 	%rd39, %rd21, %rd37;
	mul.rn.f64 	%fd294, %fd408, %fd408;
	and.b32  	%r74, %r106, 1;
	setp.eq.b32 	%p25, %r74, 1;
	selp.f64 	%fd295, 0dBDA8FF8320FD8164, 0d3DE5DB65F9785EBA, %p25;
	ld.global.nc.v2.f64 	{%fd296, %fd297}, [%rd39];
	fma.rn.f64 	%fd298, %fd295, %fd294, %fd296;
	fma.rn.f64 	%fd299, %fd298, %fd294, %fd297;
	ld.global.nc.v2.f64 	{%fd300, %fd301}, [%rd39+16];
	fma.rn.f64 	%fd302, %fd299, %fd294, %fd300;
	fma.rn.f64 	%fd303, %fd302, %fd294, %fd301;
	ld.global.nc.v2.f64 	{%fd304, %fd305}, [%rd39+32];
	fma.rn.f64 	%fd306, %fd303, %fd294, %fd304;
	fma.rn.f64 	%fd307, %fd306, %fd294, %fd305;
	fma.rn.f64 	%fd308, %fd307, %fd408, %fd408;
	fma.rn.f64 	%fd309, %fd307, %fd294, 0d3FF0000000000000;
	selp.f64 	%fd310, %fd309, %fd308, %p25;
	and.b32  	%r75, %r106, 2;
	setp.eq.s32 	%p26, %r75, 0;
	mov.f64 	%fd311, 0d0000000000000000;
	sub.f64 	%fd312, %fd311, %fd310;
	selp.f64 	%fd313, %fd310, %fd312, %p26;
	mul.f64 	%fd409, %fd44, %fd313;
$L__BB0_33:
	setp.neu.f64 	%p27, %fd33, 0d7FF0000000000000;
	@%p27 bra 	$L__BB0_35;
	mov.f64 	%fd319, 0d0000000000000000;
	mul.rn.f64 	%fd411, %fd25, %fd319;
	mov.b32 	%r108, 1;
	bra.uni 	$L__BB0_38;
$L__BB0_35:
	mul.f64 	%fd314, %fd25, 0d3FE45F306DC9C883;
	cvt.rni.s32.f64 	%r107, %fd314;
	cvt.rn.f64.s32 	%fd315, %r107;
	fma.rn.f64 	%fd316, %fd315, 0dBFF921FB54442D18, %fd25;
	fma.rn.f64 	%fd317, %fd315, 0dBC91A62633145C00, %fd316;
	fma.rn.f64 	%fd411, %fd315, 0dB97B839A252049C0, %fd317;
	setp.ltu.f64 	%p28, %fd33, 0d41E0000000000000;
	@%p28 bra 	$L__BB0_37;
	{ // callseq 6, 0
	.param .b64 param0;
	st.param.f64 	[param0], %fd25;
	.param .align 16 .b8 retval0[16];
	call.uni (retval0), 
	__internal_trig_reduction_slowpathd, 
	(
	param0
	);
	ld.param.f64 	%fd411, [retval0];
	ld.param.b32 	%r107, [retval0+8];
	} // callseq 6
$L__BB0_37:
	add.s32 	%r108, %r107, 1;
$L__BB0_38:
	shl.b32 	%r78, %r108, 6;
	cvt.u64.u32 	%rd40, %r78;
	and.b64  	%rd41, %rd40, 64;
	add.s64 	%rd43, %rd21, %rd41;
	mul.rn.f64 	%fd320, %fd411, %fd411;
	and.b32  	%r79, %r108, 1;
	setp.eq.b32 	%p29, %r79, 1;
	selp.f64 	%fd321, 0dBDA8FF8320FD8164, 0d3DE5DB65F9785EBA, %p29;
	ld.global.nc.v2.f64 	{%fd322, %fd323}, [%rd43];
	fma.rn.f64 	%fd324, %fd321, %fd320, %fd322;
	fma.rn.f64 	%fd325, %fd324, %fd320, %fd323;
	ld.global.nc.v2.f64 	{%fd326, %fd327}, [%rd43+16];
	fma.rn.f64 	%fd328, %fd325, %fd320, %fd326;
	fma.rn.f64 	%fd329, %fd328, %fd320, %fd327;
	ld.global.nc.v2.f64 	{%fd330, %fd331}, [%rd43+32];
	fma.rn.f64 	%fd332, %fd329, %fd320, %fd330;
	fma.rn.f64 	%fd333, %fd332, %fd320, %fd331;
	fma.rn.f64 	%fd334, %fd333, %fd411, %fd411;
	fma.rn.f64 	%fd335, %fd333, %fd320, 0d3FF0000000000000;
	selp.f64 	%fd336, %fd335, %fd334, %p29;
	and.b32  	%r80, %r108, 2;
	setp.eq.s32 	%p30, %r80, 0;
	mov.f64 	%fd337, 0d0000000000000000;
	sub.f64 	%fd338, %fd337, %fd336;
	selp.f64 	%fd339, %fd336, %fd338, %p30;
	sqrt.rn.f64 	%fd340, %fd339;
	mul.f64 	%fd341, %fd16, %fd340;
	add.f64 	%fd342, %fd339, 0d3FF0000000000000;
	mul.f64 	%fd343, %fd342, %fd341;
	mul.f64 	%fd344, %fd409, %fd343;
	mul.f64 	%fd345, %fd38, %fd344;
	mul.f64 	%fd62, %fd19, %fd345;
	div.rn.f64 	%fd346, %fd32, %fd20;
	add.f64 	%fd63, %fd18, %fd346;
	abs.f64 	%fd64, %fd63;
	setp.neu.f64 	%p31, %fd64, 0d7FF0000000000000;
	@%p31 bra 	$L__BB0_40;
	mov.f64 	%fd352, 0d0000000000000000;
	mul.rn.f64 	%fd413, %fd63, %fd352;
	mov.b32 	%r110, 1;
	bra.uni 	$L__BB0_43;
$L__BB0_40:
	mul.f64 	%fd347, %fd63, 0d3FE45F306DC9C883;
	cvt.rni.s32.f64 	%r109, %fd347;
	cvt.rn.f64.s32 	%fd348, %r109;
	fma.rn.f64 	%fd349, %fd348, 0dBFF921FB54442D18, %fd63;
	fma.rn.f64 	%fd350, %fd348, 0dBC91A62633145C00, %fd349;
	fma.rn.f64 	%fd413, %fd348, 0dB97B839A252049C0, %fd350;
	setp.ltu.f64 	%p32, %fd64, 0d41E0000000000000;
	@%p32 bra 	$L__BB0_42;
	{ // callseq 7, 0
	.param .b64 param0;
	st.param.f64 	[param0], %fd63;
	.param .align 16 .b8 retval0[16];
	call.uni (retval0), 
	__internal_trig_reduction_slowpathd, 
	(
	param0
	);
	ld.param.f64 	%fd413, [retval0];
	ld.param.b32 	%r109, [retval0+8];
	} // callseq 7
$L__BB0_42:
	add.s32 	%r110, %r109, 1;
$L__BB0_43:
	setp.neu.f64 	%p33, %fd64, 0d7FF0000000000000;
	shl.b32 	%r83, %r110, 6;
	cvt.u64.u32 	%rd44, %r83;
	and.b64  	%rd45, %rd44, 64;
	add.s64 	%rd47, %rd21, %rd45;
	mul.rn.f64 	%fd353, %fd413, %fd413;
	and.b32  	%r84, %r110, 1;
	setp.eq.b32 	%p34, %r84, 1;
	selp.f64 	%fd354, 0dBDA8FF8320FD8164, 0d3DE5DB65F9785EBA, %p34;
	ld.global.nc.v2.f64 	{%fd355, %fd356}, [%rd47];
	fma.rn.f64 	%fd357, %fd354, %fd353, %fd355;
	fma.rn.f64 	%fd358, %fd357, %fd353, %fd356;
	ld.global.nc.v2.f64 	{%fd359, %fd360}, [%rd47+16];
	fma.rn.f64 	%fd361, %fd358, %fd353, %fd359;
	fma.rn.f64 	%fd362, %fd361, %fd353, %fd360;
	ld.global.nc.v2.f64 	{%fd363, %fd364}, [%rd47+32];
	fma.rn.f64 	%fd365, %fd362, %fd353, %fd363;
	fma.rn.f64 	%fd366, %fd365, %fd353, %fd364;
	fma.rn.f64 	%fd367, %fd366, %fd413, %fd413;
	fma.rn.f64 	%fd368, %fd366, %fd353, 0d3FF0000000000000;
	selp.f64 	%fd369, %fd368, %fd367, %p34;
	and.b32  	%r85, %r110, 2;
	setp.eq.s32 	%p35, %r85, 0;
	mov.f64 	%fd370, 0d0000000000000000;
	sub.f64 	%fd371, %fd370, %fd369;
	selp.f64 	%fd372, %fd369, %fd371, %p35;
	fma.rn.f64 	%fd403, %fd62, %fd372, %fd403;
	@%p33 bra 	$L__BB0_45;
	mov.f64 	%fd378, 0d0000000000000000;
	mul.rn.f64 	%fd414, %fd63, %fd378;
	mov.b32 	%r111, 0;
	bra.uni 	$L__BB0_47;
$L__BB0_45:
	mul.f64 	%fd373, %fd63, 0d3FE45F306DC9C883;
	cvt.rni.s32.f64 	%r111, %fd373;
	cvt.rn.f64.s32 	%fd374, %r111;
	fma.rn.f64 	%fd375, %fd374, 0dBFF921FB54442D18, %fd63;
	fma.rn.f64 	%fd376, %fd374, 0dBC91A62633145C00, %fd375;
	fma.rn.f64 	%fd414, %fd374, 0dB97B839A252049C0, %fd376;
	setp.ltu.f64 	%p36, %fd64, 0d41E0000000000000;
	@%p36 bra 	$L__BB0_47;
	{ // callseq 8, 0
	.param .b64 param0;
	st.param.f64 	[param0], %fd63;
	.param .align 16 .b8 retval0[16];
	call.uni (retval0), 
	__internal_trig_reduction_slowpathd, 
	(
	param0
	);
	ld.param.f64 	%fd414, [retval0];
	ld.param.b32 	%r111, [retval0+8];
	} // callseq 8
$L__BB0_47:
	shl.b32 	%r88, %r111, 6;
	cvt.u64.u32 	%rd48, %r88;
	and.b64  	%rd49, %rd48, 64;
	mov.u64 	%rd50, __cudart_sin_cos_coeffs;
	add.s64 	%rd51, %rd50, %rd49;
	mul.rn.f64 	%fd379, %fd414, %fd414;
	and.b32  	%r89, %r111, 1;
	setp.eq.b32 	%p37, %r89, 1;
	selp.f64 	%fd380, 0dBDA8FF8320FD8164, 0d3DE5DB65F9785EBA, %p37;
	ld.global.nc.v2.f64 	{%fd381, %fd382}, [%rd51];
	fma.rn.f64 	%fd383, %fd380, %fd379, %fd381;
	fma.rn.f64 	%fd384, %fd383, %fd379, %fd382;
	ld.global.nc.v2.f64 	{%fd385, %fd386}, [%rd51+16];
	fma.rn.f64 	%fd387, %fd384, %fd379, %fd385;
	fma.rn.f64 	%fd388, %fd387, %fd379, %fd386;
	ld.global.nc.v2.f64 	{%fd389, %fd390}, [%rd51+32];
	fma.rn.f64 	%fd391, %fd388, %fd379, %fd389;
	fma.rn.f64 	%fd392, %fd391, %fd379, %fd390;
	fma.rn.f64 	%fd393, %fd392, %fd414, %fd414;
	fma.rn.f64 	%fd394, %fd392, %fd379, 0d3FF0000000000000;
	selp.f64 	%fd395, %fd394, %fd393, %p37;
	and.b32  	%r90, %r111, 2;
	setp.eq.s32 	%p38, %r90, 0;
	mov.f64 	%fd396, 0d0000000000000000;
	sub.f64 	%fd397, %fd396, %fd395;
	selp.f64 	%fd398, %fd395, %fd397, %p38;
	fma.rn.f64 	%fd402, %fd62, %fd398, %fd402;
	add.f64 	%fd401, %fd401, 0d3FF0000000000000;
	add.s32 	%r101, %r101, 1;
	setp.ne.s32 	%p39, %r101, 10240;
	@%p39 bra 	$L__BB0_10;
	ld.param.u32 	%r98, [forcomputeKernel_param_9];
	ld.param.u32 	%r97, [forcomputeKernel_param_8];
	ld.param.u64 	%rd107, [forcomputeKernel_param_3];
	ld.param.u64 	%rd106, [forcomputeKernel_param_2];
	cvta.to.global.u64 	%rd52, %rd107;
	cvta.to.global.u64 	%rd53, %rd106;
	cvt.s64.s32 	%rd54, %r98;
	mul.lo.s64 	%rd55, %rd1, %rd54;
	mov.u32 	%r91, %ctaid.y;
	mov.u32 	%r92, %ntid.y;
	mov.u32 	%r93, %tid.y;
	mad.lo.s32 	%r94, %r91, %r92, %r93;
	cvt.u64.u32 	%rd56, %r94;
	add.s64 	%rd57, %rd1, %rd56;
	add.s64 	%rd58, %rd55, %rd57;
	shl.b64 	%rd59, %rd58, 3;
	add.s64 	%rd60, %rd53, %rd59;
	st.global.f64 	[%rd60], %fd403;
	add.s64 	%rd61, %rd55, %rd54;
	not.b64 	%rd62, %rd57;
	add.s64 	%rd63, %rd61, %rd62;
	shl.b64 	%rd64, %rd63, 3;
	add.s64 	%rd65, %rd53, %rd64;
	st.global.f64 	[%rd65], %fd403;
	mul.lo.s64 	%rd66, %rd57, %rd54;
	not.b64 	%rd67, %rd1;
	add.s64 	%rd68, %rd67, %rd54;
	add.s64 	%rd69, %rd68, %rd66;
	shl.b64 	%rd70, %rd69, 3;
	add.s64 	%rd71, %rd53, %rd70;
	st.global.f64 	[%rd71], %fd403;
	add.s64 	%rd72, %rd66, %rd1;
	shl.b64 	%rd73, %rd72, 3;
	add.s64 	%rd74, %rd53, %rd73;
	st.global.f64 	[%rd74], %fd403;
	add.s32 	%r95, %r98, -1;
	cvt.s64.s32 	%rd75, %r95;
	sub.s64 	%rd76, %rd75, %rd57;
	mul.lo.s64 	%rd77, %rd76, %rd54;
	add.s64 	%rd78, %rd77, %rd1;
	shl.b64 	%rd79, %rd78, 3;
	add.s64 	%rd80, %rd53, %rd79;
	st.global.f64 	[%rd80], %fd403;
	sub.s64 	%rd81, %rd75, %rd1;
	cvt.s64.s32 	%rd82, %r97;
	add.s64 	%rd83, %rd62, %rd82;
	mad.lo.s64 	%rd84, %rd81, %rd54, %rd83;
	shl.b64 	%rd85, %rd84, 3;
	add.s64 	%rd86, %rd53, %rd85;
	st.global.f64 	[%rd86], %fd403;
	add.s64 	%rd87, %rd83, %rd56;
	add.s64 	%rd88, %rd87, %rd77;
	shl.b64 	%rd89, %rd88, 3;
	add.s64 	%rd90, %rd53, %rd89;
	st.global.f64 	[%rd90], %fd403;
	add.s32 	%r96, %r97, -1;
	cvt.s64.s32 	%rd91, %r96;
	sub.s64 	%rd92, %rd91, %rd1;
	mad.lo.s64 	%rd93, %rd92, %rd54, %rd57;
	shl.b64 	%rd94, %rd93, 3;
	add.s64 	%rd95, %rd53, %rd94;
	st.global.f64 	[%rd95], %fd403;
	add.s64 	%rd96, %rd52, %rd59;
	st.global.f64 	[%rd96], %fd402;
	add.s64 	%rd97, %rd52, %rd64;
	st.global.f64 	[%rd97], %fd402;
	add.s64 	%rd98, %rd87, %rd66;
	shl.b64 	%rd99, %rd98, 3;
	add.s64 	%rd100, %rd52, %rd99;
	st.global.f64 	[%rd100], %fd402;
	add.s64 	%rd101, %rd52, %rd73;
	st.global.f64 	[%rd101], %fd402;
	add.s64 	%rd102, %rd52, %rd79;
	st.global.f64 	[%rd102], %fd402;
	add.s64 	%rd103, %rd52, %rd85;
	st.global.f64 	[%rd103], %fd402;
	add.s64 	%rd104, %rd52, %rd89;
	st.global.f64 	[%rd104], %fd402;
	add.s64 	%rd105, %rd52, %rd94;
	st.global.f64 	[%rd105], %fd402;
$L__BB0_49:
	ret;

}
.func  (.param .align 16 .b8 func_retval0[16]) __internal_trig_reduction_slowpathd(
	.param .b64 __internal_trig_reduction_slowpathd_param_0
)
{
	.local .align 8 .b8 	__local_depot1[40];
	.reg .b64 	%SP;
	.reg .b64 	%SPL;
	.reg .pred 	%p<10>;
	.reg .b32 	%r<47>;
	.reg .b64 	%rd<74>;
	.reg .b64 	%fd<5>;

	mov.u64 	%SPL, __local_depot1;
	ld.param.f64 	%fd4, [__internal_trig_reduction_slowpathd_param_0];
	add.u64 	%rd1, %SPL, 0;
	{
	.reg .b32 %temp; 
	mov.b64 	{%temp, %r1}, %fd4;
	}
	shr.u32 	%r2, %r1, 20;
	and.b32  	%r3, %r2, 2047;
	setp.eq.s32 	%p1, %r3, 2047;
	mov.b32 	%r46, 0;
	@%p1 bra 	$L__BB1_9;
	add.s32 	%r20, %r3, -1024;
	mov.b64 	%rd20, %fd4;
	shl.b64 	%rd2, %rd20, 11;
	shr.u32 	%r4, %r20, 6;
	sub.s32 	%r45, 15, %r4;
	sub.s32 	%r21, 19, %r4;
	setp.lt.u32 	%p2, %r20, 128;
	selp.b32 	%r6, 18, %r21, %p2;
	setp.ge.s32 	%p3, %r45, %r6;
	mov.b64 	%rd70, 0;
	@%p3 bra 	$L__BB1_4;
	add.s32 	%r23, %r6, %r4;
	neg.s32 	%r43, %r23;
	or.b64  	%rd3, %rd2, -9223372036854775808;
	mov.b64 	%rd70, 0;
	mov.b32 	%r42, 0;
	mov.u64 	%rd25, __cudart_i2opi_d;
	mov.u32 	%r44, %r45;
$L__BB1_3:
	.pragma "nounroll";
	mul.wide.s32 	%rd22, %r42, 8;
	add.s64 	%rd23, %rd1, %rd22;
	mul.wide.s32 	%rd24, %r44, 8;
	add.s64 	%rd26, %rd25, %rd24;
	ld.global.nc.u64 	%rd27, [%rd26];
	{
	.reg .u32 %r0, %r1, %r2, %r3, %alo, %ahi, %blo, %bhi, %clo, %chi;
	mov.b64 	{%alo,%ahi}, %rd27;
	mov.b64 	{%blo,%bhi}, %rd3;
	mov.b64 	{%clo,%chi}, %rd70;
	mad.lo.cc.u32 	%r0, %alo, %blo, %clo;
	madc.hi.cc.u32 	%r1, %alo, %blo, %chi;
	madc.hi.u32 	%r2, %alo, %bhi, 0;
	mad.lo.cc.u32 	%r1, %alo, %bhi, %r1;
	madc.hi.cc.u32 	%r2, %ahi, %blo, %r2;
	madc.hi.u32 	%r3, %ahi, %bhi, 0;
	mad.lo.cc.u32 	%r1, %ahi, %blo, %r1;
	madc.lo.cc.u32 	%r2, %ahi, %bhi, %r2;
	addc.u32 	%r3, %r3, 0;
	mov.b64 	%rd28, {%r0,%r1};
	mov.b64 	%rd70, {%r2,%r3};
	}
	st.local.u64 	[%rd23], %rd28;
	add.s32 	%r44, %r44, 1;
	add.s32 	%r43, %r43, 1;
	add.s32 	%r42, %r42, 1;
	setp.ne.s32 	%p4, %r43, -15;
	mov.u32 	%r45, %r6;
	@%p4 bra 	$L__BB1_3;
$L__BB1_4:
	cvt.s64.s32 	%rd29, %r45;
	cvt.u64.u32 	%rd30, %r4;
	add.s64 	%rd31, %rd30, %rd29;
	shl.b64 	%rd32, %rd31, 3;
	add.s64 	%rd33, %rd1, %rd32;
	st.local.u64 	[%rd33+-120], %rd70;
	and.b32  	%r15, %r2, 63;
	ld.local.u64 	%rd72, [%rd1+16];
	ld.local.u64 	%rd71, [%rd1+24];
	setp.eq.s32 	%p5, %r15, 0;
	@%p5 bra 	$L__BB1_6;
	shl.b64 	%rd34, %rd71, %r15;
	shr.u64 	%rd35, %rd72, 1;
	xor.b32  	%r24, %r15, 63;
	shr.u64 	%rd36, %rd35, %r24;
	or.b64  	%rd71, %rd34, %rd36;
	ld.local.u64 	%rd37, [%rd1+8];
	shl.b64 	%rd38, %rd72, %r15;
	shr.u64 	%rd39, %rd37, 1;
	shr.u64 	%rd40, %rd39, %r24;
	or.b64  	%rd72, %rd38, %rd40;
$L__BB1_6:
	and.b32  	%r25, %r1, -2147483648;
	shr.u64 	%rd41, %rd71, 62;
	cvt.u32.u64 	%r26, %rd41;
	mov.b64 	{%r27, %r28}, %rd71;
	mov.b64 	{%r29, %r30}, %rd72;
	shf.l.wrap.b32 	%r31, %r30, %r27, 2;
	shf.l.wrap.b32 	%r32, %r27, %r28, 2;
	mov.b64 	%rd42, {%r31, %r32};
	shl.b64 	%rd43, %rd72, 2;
	shr.u64 	%rd44, %rd42, 63;
	cvt.u32.u64 	%r33, %rd44;
	add.s32 	%r34, %r33, %r26;
	setp.eq.s32 	%p6, %r25, 0;
	neg.s32 	%r35, %r34;
	selp.b32 	%r46, %r34, %r35, %p6;
	setp.gt.s64 	%p7, %rd42, -1;
	mov.b64 	%rd45, 0;
	{
	.reg .u32 %r0, %r1, %r2, %r3, %a0, %a1, %a2, %a3, %b0, %b1, %b2, %b3;
	mov.b64 	{%a0,%a1}, %rd45;
	mov.b64 	{%a2,%a3}, %rd45;
	mov.b64 	{%b0,%b1}, %rd43;
	mov.b64 	{%b2,%b3}, %rd42;
	sub.cc.u32 	%r0, %a0, %b0;
	subc.cc.u32 	%r1, %a1, %b1;
	subc.cc.u32 	%r2, %a2, %b2;
	subc.u32 	%r3, %a3, %b3;
	mov.b64 	%rd46, {%r0,%r1};
	mov.b64 	%rd47, {%r2,%r3};
	}
	xor.b32  	%r36, %r25, -2147483648;
	selp.b64 	%rd73, %rd42, %rd47, %p7;
	selp.b64 	%rd14, %rd43, %rd46, %p7;
	selp.b32 	%r17, %r25, %r36, %p7;
	clz.b64 	%r37, %rd73;
	cvt.u64.u32 	%rd15, %r37;
	setp.eq.s32 	%p8, %r37, 0;
	@%p8 bra 	$L__BB1_8;
	cvt.u32.u64 	%r38, %rd15;
	and.b32  	%r39, %r38, 63;
	shl.b64 	%rd48, %rd73, %r39;
	shr.u64 	%rd49, %rd14, 1;
	not.b32 	%r40, %r38;
	and.b32  	%r41, %r40, 63;
	shr.u64 	%rd50, %rd49, %r41;
	or.b64  	%rd73, %rd48, %rd50;
$L__BB1_8:
	mov.b64 	%rd51, -3958705157555305931;
	{
	.reg .u32 %r0, %r1, %r2, %r3, %alo, %ahi, %blo, %bhi;
	mov.b64 	{%alo,%ahi}, %rd73;
	mov.b64 	{%blo,%bhi}, %rd51;
	mul.lo.u32 	%r0, %alo, %blo;
	mul.hi.u32 	%r1, %alo, %blo;
	mad.lo.cc.u32 	%r1, %alo, %bhi, %r1;
	madc.hi.u32 	%r2, %alo, %bhi, 0;
	mad.lo.cc.u32 	%r1, %ahi, %blo, %r1;
	madc.hi.cc.u32 	%r2, %ahi, %blo, %r2;
	madc.hi.u32 	%r3, %ahi, %bhi, 0;
	mad.lo.cc.u32 	%r2, %ahi, %bhi, %r2;
	addc.u32 	%r3, %r3, 0;
	mov.b64 	%rd52, {%r0,%r1};
	mov.b64 	%rd53, {%r2,%r3};
	}
	setp.gt.s64 	%p9, %rd53, 0;
	{
	.reg .u32 %r0, %r1, %r2, %r3, %a0, %a1, %a2, %a3, %b0, %b1, %b2, %b3;
	mov.b64 	{%a0,%a1}, %rd52;
	mov.b64 	{%a2,%a3}, %rd53;
	mov.b64 	{%b0,%b1}, %rd52;
	mov.b64 	{%b2,%b3}, %rd53;
	add.cc.u32 	%r0, %a0, %b0;
	addc.cc.u32 	%r1, %a1, %b1;
	addc.cc.u32 	%r2, %a2, %b2;
	addc.u32 	%r3, %a3, %b3;
	mov.b64 	%rd54, {%r0,%r1};
	mov.b64 	%rd55, {%r2,%r3};
	}
	selp.b64 	%rd56, %rd55, %rd53, %p9;
	selp.s64 	%rd57, -1, 0, %p9;
	sub.s64 	%rd58, %rd57, %rd15;
	cvt.u64.u32 	%rd59, %r17;
	shl.b64 	%rd60, %rd59, 32;
	add.s64 	%rd61, %rd56, 1;
	shr.u64 	%rd62, %rd61, 10;
	add.s64 	%rd63, %rd62, 1;
	shr.u64 	%rd64, %rd63, 1;
	shl.b64 	%rd65, %rd58, 52;
	add.s64 	%rd66, %rd65, %rd64;
	add.s64 	%rd67, %rd66, 4602678819172646912;
	or.b64  	%rd68, %rd67, %rd60;
	mov.b64 	%fd4, %rd68;
$L__BB1_9:
	st.param.f64 	[func_retval0], %fd4;
	st.param.b32 	[func_retval0+8], %r46;
	ret;

}


// ===== COMPILED SASS (sm_100) =====

	.target	sm_100

	.elftype	@"ET_EXEC"


//--------------------- .note.nv.tkinfo           --------------------------
	.section	.note.nv.tkinfo,"",@"SHT_NOTE"
	.sectionflags	@"SHF_NOTE_NV_TKINFO"
	.tkinfo
        /*0018*/ 	.word	0x00000002
        /*0030*/ 	.string	""
        /*0030*/ 	.string	"ptxas"
        /*0030*/ 	.string	"Cuda compilation tools, release 13.0, V13.0.88"
        /*0030*/ 	.string	"Build cuda_13.0.r13.0/compiler.36424714_0"
        /*0030*/ 	.string	"-arch sm_100 -m 64 "



//--------------------- .note.nv.cuinfo           --------------------------
	.section	.note.nv.cuinfo,"",@"SHT_NOTE"
	.sectionflags	@"SHF_NOTE_NV_CUINFO"
        /*0018*/ 	.short	0x0002
        /*001a*/ 	.short	0x0064
        /*001c*/ 	.short	0x0082
	.zero		2


//--------------------- .nv.info                  --------------------------
	.section	.nv.info,"",@"SHT_CUDA_INFO"
	.align	4


	//----- nvinfo : EIATTR_REGCOUNT
	.align		4
        /*0000*/ 	.byte	0x04, 0x2f
        /*0002*/ 	.short	(.L_3 - .L_2)
	.align		4
.L_2:
        /*0004*/ 	.word	index@(forcomputeKernel)
        /*0008*/ 	.word	0x00000036


	//----- nvinfo : EIATTR_FRAME_SIZE
	.align		4
.L_3:
        /*000c*/ 	.byte	0x04, 0x11
        /*000e*/ 	.short	(.L_5 - .L_4)
	.align		4
.L_4:
        /*0010*/ 	.word	index@($forcomputeKernel$__internal_trig_reduction_slowpathd)
        /*0014*/ 	.word	0x00000028


	//----- nvinfo : EIATTR_FRAME_SIZE
	.align		4
.L_5:
        /*0018*/ 	.byte	0x04, 0x11
        /*001a*/ 	.short	(.L_7 - .L_6)
	.align		4
.L_6:
        /*001c*/ 	.word	index@($__internal_2_$__cuda_sm20_dsqrt_rn_f64_mediumpath_v1)
        /*0020*/ 	.word	0x00000028


	//----- nvinfo : EIATTR_FRAME_SIZE
	.align		4
.L_7:
        /*0024*/ 	.byte	0x04, 0x11
        /*0026*/ 	.short	(.L_9 - .L_8)
	.align		4
.L_8:
        /*0028*/ 	.word	index@($__internal_1_$__cuda_sm20_drsqrt_f64_slowpath_v2)
        /*002c*/ 	.word	0x00000028


	//----- nvinfo : EIATTR_FRAME_SIZE
	.align		4
.L_9:
        /*0030*/ 	.byte	0x04, 0x11
        /*0032*/ 	.short	(.L_11 - .L_10)
	.align		4
.L_10:
        /*0034*/ 	.word	index@($__internal_0_$__cuda_sm20_div_rn_f64_full)
        /*0038*/ 	.word	0x00000028


	//----- nvinfo : EIATTR_FRAME_SIZE
	.align		4
.L_11:
        /*003c*/ 	.byte	0x04, 0x11
        /*003e*/ 	.short	(.L_13 - .L_12)
	.align		4
.L_12:
        /*0040*/ 	.word	index@(forcomputeKernel)
        /*0044*/ 	.word	0x00000028


	//----- nvinfo : EIATTR_MIN_STACK_SIZE
	.align		4
.L_13:
        /*0048*/ 	.byte	0x04, 0x12
        /*004a*/ 	.short	(.L_15 - .L_14)
	.align		4
.L_14:
        /*004c*/ 	.word	index@(forcomputeKernel)
        /*0050*/ 	.word	0x00000028
.L_15:


//--------------------- .nv.compat                --------------------------
	.section	.nv.compat,"",@"SHT_CUDA_COMPAT_INFO"
	.align	4
        /*0000*/ 	.byte	0x02, 0x09, 0x00, 0x00, 0x02, 0x02, 0x01, 0x00, 0x02, 0x05, 0x05, 0x00, 0x03, 0x07, 0x01, 0x01
        /*0010*/ 	.byte	0x02, 0x03, 0x00, 0x00, 0x02, 0x06, 0x01, 0x00, 0x04, 0x0b, 0x08, 0x00, 0x01, 0x00, 0x00, 0x00
        /*0020*/ 	.byte	0x00, 0x00, 0x00, 0x00


//--------------------- .nv.info.forcomputeKernel --------------------------
	.section	.nv.info.forcomputeKernel,"",@"SHT_CUDA_INFO"
	.sectionflags	@""
	.align	4


	//----- nvinfo : EIATTR_CUDA_API_VERSION
	.align		4
        /*0000*/ 	.byte	0x04, 0x37
        /*0002*/ 	.short	(.L_17 - .L_16)
.L_16:
        /*0004*/ 	.word	0x00000082


	//----- nvinfo : EIATTR_KPARAM_INFO
	.align		4
.L_17:
        /*0008*/ 	.byte	0x04, 0x17
        /*000a*/ 	.short	(.L_19 - .L_18)
.L_18:
        /*000c*/ 	.word	0x00000000
        /*0010*/ 	.short	0x000d
        /*0012*/ 	.short	0x0060
        /*0014*/ 	.byte	0x00, 0xf0, 0x21, 0x00


	//----- nvinfo : EIATTR_KPARAM_INFO
	.align		4
.L_19:
        /*0018*/ 	.byte	0x04, 0x17
        /*001a*/ 	.short	(.L_21 - .L_20)
.L_20:
        /*001c*/ 	.word	0x00000000
        /*0020*/ 	.short	0x000c
        /*0022*/ 	.short	0x0058
        /*0024*/ 	.byte	0x00, 0xf0, 0x21, 0x00


	//----- nvinfo : EIATTR_KPARAM_INFO
	.align		4
.L_21:
        /*0028*/ 	.byte	0x04, 0x17
        /*002a*/ 	.short	(.L_23 - .L_22)
.L_22:
        /*002c*/ 	.word	0x00000000
        /*0030*/ 	.short	0x000b
        /*0032*/ 	.short	0x0050
        /*0034*/ 	.byte	0x00, 0xf0, 0x11, 0x00


	//----- nvinfo : EIATTR_KPARAM_INFO
	.align		4
.L_23:
        /*0038*/ 	.byte	0x04, 0x17
        /*003a*/ 	.short	(.L_25 - .L_24)
.L_24:
        /*003c*/ 	.word	0x00000000
        /*0040*/ 	.short	0x000a
        /*0042*/ 	.short	0x0048
        /*0044*/ 	.byte	0x00, 0xf0, 0x21, 0x00


	//----- nvinfo : EIATTR_KPARAM_INFO
	.align		4
.L_25:
        /*0048*/ 	.byte	0x04, 0x17
        /*004a*/ 	.short	(.L_27 - .L_26)
.L_26:
        /*004c*/ 	.word	0x00000000
        /*0050*/ 	.short	0x0009
        /*0052*/ 	.short	0x0044
        /*0054*/ 	.byte	0x00, 0xf0, 0x11, 0x00


	//----- nvinfo : EIATTR_KPARAM_INFO
	.align		4
.L_27:
        /*0058*/ 	.byte	0x04, 0x17
        /*005a*/ 	.short	(.L_29 - .L_28)
.L_28:
        /*005c*/ 	.word	0x00000000
        /*0060*/ 	.short	0x0008
        /*0062*/ 	.short	0x0040
        /*0064*/ 	.byte	0x00, 0xf0, 0x11, 0x00


	//----- nvinfo : EIATTR_KPARAM_INFO
	.align		4
.L_29:
        /*0068*/ 	.byte	0x04, 0x17
        /*006a*/ 	.short	(.L_31 - .L_30)
.L_30:
        /*006c*/ 	.word	0x00000000
        /*0070*/ 	.short	0x0007
        /*0072*/ 	.short	0x0038
        /*0074*/ 	.byte	0x00, 0xf0, 0x21, 0x00


	//----- nvinfo : EIATTR_KPARAM_INFO
	.align		4
.L_31:
        /*0078*/ 	.byte	0x04, 0x17
        /*007a*/ 	.short	(.L_33 - .L_32)
.L_32:
        /*007c*/ 	.word	0x00000000
        /*0080*/ 	.short	0x0006
        /*0082*/ 	.short	0x0030
        /*0084*/ 	.byte	0x00, 0xf0, 0x21, 0x00


	//----- nvinfo : EIATTR_KPARAM_INFO
	.align		4
.L_33:
        /*0088*/ 	.byte	0x04, 0x17
        /*008a*/ 	.short	(.L_35 - .L_34)
.L_34:
        /*008c*/ 	.word	0x00000000
        /*0090*/ 	.short	0x0005
        /*0092*/ 	.short	0x0028
        /*0094*/ 	.byte	0x00, 0xf0, 0x21, 0x00


	//----- nvinfo : EIATTR_KPARAM_INFO
	.align		4
.L_35:
        /*0098*/ 	.byte	0x04, 0x17
        /*009a*/ 	.short	(.L_37 - .L_36)
.L_36:
        /*009c*/ 	.word	0x00000000
        /*00a0*/ 	.short	0x0004
        /*00a2*/ 	.short	0x0020
        /*00a4*/ 	.byte	0x00, 0xf0, 0x11, 0x00


	//----- nvinfo : EIATTR_KPARAM_INFO
	.align		4
.L_37:
        /*00a8*/ 	.byte	0x04, 0x17
        /*00aa*/ 	.short	(.L_39 - .L_38)
.L_38:
        /*00ac*/ 	.word	0x00000000
        /*00b0*/ 	.short	0x0003
        /*00b2*/ 	.short	0x0018
        /*00b4*/ 	.byte	0x00, 0xf5, 0x21, 0x00


	//----- nvinfo : EIATTR_KPARAM_INFO
	.align		4
.L_39:
        /*00b8*/ 	.byte	0x04, 0x17
        /*00ba*/ 	.short	(.L_41 - .L_40)
.L_40:
        /*00bc*/ 	.word	0x00000000
        /*00c0*/ 	.short	0x0002
        /*00c2*/ 	.short	0x0010
        /*00c4*/ 	.byte	0x00, 0xf5, 0x21, 0x00


	//----- nvinfo : EIATTR_KPARAM_INFO
	.align		4
.L_41:
        /*00c8*/ 	.byte	0x04, 0x17
        /*00ca*/ 	.short	(.L_43 - .L_42)
.L_42:
        /*00cc*/ 	.word	0x00000000
        /*00d0*/ 	.short	0x0001
        /*00d2*/ 	.short	0x0008
        /*00d4*/ 	.byte	0x00, 0xf5, 0x21, 0x00


	//----- nvinfo : EIATTR_KPARAM_INFO
	.align		4
.L_43:
        /*00d8*/ 	.byte	0x04, 0x17
        /*00da*/ 	.short	(.L_45 - .L_44)
.L_44:
        /*00dc*/ 	.word	0x00000000
        /*00e0*/ 	.short	0x0000
        /*00e2*/ 	.short	0x0000
        /*00e4*/ 	.byte	0x00, 0xf5, 0x21, 0x00


	//----- nvinfo : EIATTR_SPARSE_MMA_MASK
	.align		4
.L_45:
        /*00e8*/ 	.byte	0x03, 0x50
        /*00ea*/ 	.short	0x0000


	//----- nvinfo : EIATTR_MAXREG_COUNT
	.align		4
        /*00ec*/ 	.byte	0x03, 0x1b
        /*00ee*/ 	.short	0x00ff


	//----- nvinfo : EIATTR_MERCURY_ISA_VERSION
	.align		4
        /*00f0*/ 	.byte	0x03, 0x5f
        /*00f2*/ 	.short	0x0101


	//----- nvinfo : EIATTR_VRC_CTA_INIT_COUNT
	.align		4
        /*00f4*/ 	.byte	0x02, 0x4a
	.zero		1
	.zero		1


	//----- nvinfo : EIATTR_EXIT_INSTR_OFFSETS
	.align		4
        /*00f8*/ 	.byte	0x04, 0x1c
        /*00fa*/ 	.short	(.L_47 - .L_46)


	//   ....[0]....
.L_46:
        /*00fc*/ 	.word	0x00000170


	//   ....[1]....
        /*0100*/ 	.word	0x000048d0


	//----- nvinfo : EIATTR_CRS_STACK_SIZE
	.align		4
.L_47:
        /*0104*/ 	.byte	0x04, 0x1e
        /*0106*/ 	.short	(.L_49 - .L_48)
.L_48:
        /*0108*/ 	.word	0x00000000


	//----- nvinfo : EIATTR_CBANK_PARAM_SIZE
	.align		4
.L_49:
        /*010c*/ 	.byte	0x03, 0x19
        /*010e*/ 	.short	0x0068


	//----- nvinfo : EIATTR_PARAM_CBANK
	.align		4
        /*0110*/ 	.byte	0x04, 0x0a
        /*0112*/ 	.short	(.L_51 - .L_50)
	.align		4
.L_50:
        /*0114*/ 	.word	index@(.nv.constant0.forcomputeKernel)
        /*0118*/ 	.short	0x0380
        /*011a*/ 	.short	0x0068


	//----- nvinfo : EIATTR_SW_WAR
	.align		4
.L_51:
        /*011c*/ 	.byte	0x04, 0x36
        /*011e*/ 	.short	(.L_53 - .L_52)
.L_52:
        /*0120*/ 	.word	0x00000008
.L_53:


//--------------------- .nv.callgraph             --------------------------
	.section	.nv.callgraph,"",@"SHT_CUDA_CALLGRAPH"
	.align	4
	.sectionentsize	8
	.align		4
        /*0000*/ 	.word	0x00000000
	.align		4
        /*0004*/ 	.word	0xffffffff
	.align		4
        /*0008*/ 	.word	0x00000000
	.align		4
        /*000c*/ 	.word	0xfffffffe
	.align		4
        /*0010*/ 	.word	0x00000000
	.align		4
        /*0014*/ 	.word	0xfffffffd
	.align		4
        /*0018*/ 	.word	0x00000000
	.align		4
        /*001c*/ 	.word	0xfffffffc


//--------------------- .nv.constant4             --------------------------
	.section	.nv.constant4,"a",@progbits
	.align	8
	.align		8
.nv.constant4:
        /*0000*/ 	.dword	__cudart_i2opi_d
	.align		8
        /*0008*/ 	.dword	__cudart_sin_cos_coeffs


//--------------------- .text.forcomputeKernel    --------------------------
	.section	.text.forcomputeKernel,"ax",@progbits
	.align	128
        .global         forcomputeKernel
        .type           forcomputeKernel,@function
        .size           forcomputeKernel,(.L_x_69 - forcomputeKernel)
        .other          forcomputeKernel,@"STO_CUDA_ENTRY STV_DEFAULT"
forcomputeKernel:
.text.forcomputeKernel:
[----:B------:R-:W0:Y:S01]  /*0000*/  LDC R1, c[0x0][0x37c] ;  /* 0x0000df00ff017b82 */ /* 0x000e220000000800 */
[----:B------:R-:W1:Y:S07]  /*0010*/  S2R R3, SR_TID.X ;  /* 0x0000000000037919 */ /* 0x000e6e0000002100 */
[----:B------:R-:W1:Y:S01]  /*0020*/  S2UR UR4, SR_CTAID.X ;  /* 0x00000000000479c3 */ /* 0x000e620000002500 */
[----:B0-----:R-:W-:Y:S01]  /*0030*/  VIADD R1, R1, 0xffffffd8 ;  /* 0xffffffd801017836 */ /* 0x001fe20000000000 */
[----:B------:R-:W0:Y:S06]  /*0040*/  S2R R5, SR_TID.Y ;  /* 0x0000000000057919 */ /* 0x000e2c0000002200 */
[----:B------:R-:W1:Y:S08]  /*0050*/  LDC R6, c[0x0][0x360] ;  /* 0x0000d800ff067b82 */ /* 0x000e700000000800 */
[----:B------:R-:W0:Y:S08]  /*0060*/  S2UR UR5, SR_CTAID.Y ;  /* 0x00000000000579c3 */ /* 0x000e300000002600 */
[----:B------:R-:W0:Y:S08]  /*0070*/  LDC R0, c[0x0][0x364] ;  /* 0x0000d900ff007b82 */ /* 0x000e300000000800 */
[----:B------:R-:W2:Y:S01]  /*0080*/  LDC R7, c[0x0][0x3d0] ;  /* 0x0000f400ff077b82 */ /* 0x000ea20000000800 */
[----:B-1----:R-:W-:-:S02]  /*0090*/  IMAD R6, R6, UR4, R3 ;  /* 0x0000000406067c24 */ /* 0x002fc4000f8e0203 */
[----:B0-----:R-:W-:Y:S01]  /*00a0*/  IMAD R3, R0, UR5, R5 ;  /* 0x0000000500037c24 */ /* 0x001fe2000f8e0205 */
[----:B------:R-:W0:Y:S02]  /*00b0*/  LDCU UR5, c[0x0][0x3a0] ;  /* 0x00007400ff0577ac */ /* 0x000e240008000800 */
[----:B--2---:R-:W-:-:S04]  /*00c0*/  IADD3 R6, P0, PT, R6, R7, RZ ;  /* 0x0000000706067210 */ /* 0x004fc80007f1e0ff */
[----:B------:R-:W-:Y:S02]  /*00d0*/  IADD3 R3, P1, PT, R3, R6, RZ ;  /* 0x0000000603037210 */ /* 0x000fe40007f3e0ff */
[----:B------:R-:W-:Y:S02]  /*00e0*/  LEA.HI.X.SX32 R7, R7, RZ, 0x1, P0 ;  /* 0x000000ff07077211 */ /* 0x000fe400000f0eff */
[----:B------:R-:W-:-:S03]  /*00f0*/  ISETP.GT.U32.AND P0, PT, R6, R3, PT ;  /* 0x000000030600720c */ /* 0x000fc60003f04070 */
[----:B------:R-:W-:Y:S01]  /*0100*/  IMAD.X R5, RZ, RZ, R7, P1 ;  /* 0x000000ffff057224 */ /* 0x000fe200008e0607 */
[----:B0-----:R-:W-:-:S04]  /*0110*/  USHF.R.S32.HI UR4, URZ, 0x1f, UR5 ;  /* 0x0000001fff047899 */ /* 0x001fc80008011405 */
[----:B------:R-:W-:-:S04]  /*0120*/  ISETP.GT.AND.EX P0, PT, R7, R5, PT, P0 ;  /* 0x000000050700720c */ /* 0x000fc80003f04300 */
[----:B------:R-:W-:Y:S02]  /*0130*/  SEL R0, R6, R3, P0 ;  /* 0x0000000306007207 */ /* 0x000fe40000000000 */
[----:B------:R-:W-:Y:S02]  /*0140*/  SEL R2, R7, R5, P0 ;  /* 0x0000000507027207 */ /* 0x000fe40000000000 */
[----:B------:R-:W-:-:S04]  /*0150*/  ISETP.GT.U32.AND P0, PT, R0, UR5, PT ;  /* 0x0000000500007c0c */ /* 0x000fc8000bf04070 */
[----:B------:R-:W-:-:S13]  /*0160*/  ISETP.GT.AND.EX P0, PT, R2, UR4, PT, P0 ;  /* 0x0000000402007c0c */ /* 0x000fda000bf04300 */
[----:B------:R-:W-:Y:S05]  /*0170*/  @P0 EXIT ;  /* 0x000000000000094d */ /* 0x000fea0003800000 */
[----:B------:R-:W0:Y:S01]  /*0180*/  LDCU.128 UR8, c[0x0][0x380] ;  /* 0x00007000ff0877ac */ /* 0x000e220008000c00 */
[----:B------:R-:W1:Y:S01]  /*0190*/  LDCU.64 UR6, c[0x0][0x358] ;  /* 0x00006b00ff0677ac */ /* 0x000e620008000a00 */
[----:B0-----:R-:W-:-:S04]  /*01a0*/  LEA R14, P0, R3, UR10, 0x3 ;  /* 0x0000000a030e7c11 */ /* 0x001fc8000f8018ff */
[----:B------:R-:W-:Y:S02]  /*01b0*/  LEA.HI.X R15, R3, UR11, R5, 0x3, P0 ;  /* 0x0000000b030f7c11 */ /* 0x000fe400080f1c05 */
[----:B------:R-:W-:-:S03]  /*01c0*/  LEA R12, P0, R6, UR8, 0x3 ;  /* 0x00000008060c7c11 */ /* 0x000fc6000f8018ff */
[----:B-1----:R-:W2:Y:S01]  /*01d0*/  LDG.E.64 R4, desc[UR6][R14.64] ;  /* 0x000000060e047981 */ /* 0x002ea2000c1e1b00 */
[----:B------:R-:W-:-:S05]  /*01e0*/  LEA.HI.X R13, R6, UR9, R7, 0x3, P0 ;  /* 0x00000009060d7c11 */ /* 0x000fca00080f1c07 */
[----:B------:R-:W3:Y:S01]  /*01f0*/  LDG.E.64 R2, desc[UR6][R12.64] ;  /* 0x000000060c027981 */ /* 0x000ee2000c1e1b00 */
[----:B------:R-:W-:Y:S01]  /*0200*/  IMAD.MOV.U32 R10, RZ, RZ, 0x0 ;  /* 0x00000000ff0a7424 */ /* 0x000fe200078e00ff */
[----:B------:R-:W-:Y:S01]  /*0210*/  BSSY.RECONVERGENT B0, `(.L_x_0) ;  /* 0x000001b000007945 */ /* 0x000fe20003800200 */
[----:B------:R-:W-:Y:S01]  /*0220*/  IMAD.MOV.U32 R11, RZ, RZ, 0x3fd80000 ;  /* 0x3fd80000ff0b7424 */ /* 0x000fe200078e00ff */
[----:B--2---:R-:W-:-:S08]  /*0230*/  DMUL R4, R4, R4 ;  /* 0x0000000404047228 */ /* 0x004fd00000000000 */
[----:B---3--:R-:W-:-:S06]  /*0240*/  DFMA R4, R2, R2, R4 ;  /* 0x000000020204722b */ /* 0x008fcc0000000004 */
[----:B------:R-:W0:Y:S04]  /*0250*/  MUFU.RSQ64H R3, R5 ;  /* 0x0000000500037308 */ /* 0x000e280000001c00 */
[----:B------:R-:W-:-:S05]  /*0260*/  VIADD R2, R5, 0xfcb00000 ;  /* 0xfcb0000005027836 */ /* 0x000fca0000000000 */
[----:B------:R-:W-:Y:S01]  /*0270*/  ISETP.GE.U32.AND P0, PT, R2, 0x7ca00000, PT ;  /* 0x7ca000000200780c */ /* 0x000fe20003f06070 */
[----:B0-----:R-:W-:-:S08]  /*0280*/  DMUL R8, R2, R2 ;  /* 0x0000000202087228 */ /* 0x001fd00000000000 */
[----:B------:R-:W-:-:S08]  /*0290*/  DFMA R8, R4, -R8, 1 ;  /* 0x3ff000000408742b */ /* 0x000fd00000000808 */
[----:B------:R-:W-:Y:S02]  /*02a0*/  DFMA R10, R8, R10, 0.5 ;  /* 0x3fe00000080a742b */ /* 0x000fe4000000000a */
[----:B------:R-:W-:-:S08]  /*02b0*/  DMUL R8, R2, R8 ;  /* 0x0000000802087228 */ /* 0x000fd00000000000 */
[----:B------:R-:W-:-:S08]  /*02c0*/  DFMA R24, R10, R8, R2 ;  /* 0x000000080a18722b */ /* 0x000fd00000000002 */
[----:B------:R-:W-:Y:S02]  /*02d0*/  DMUL R28, R4, R24 ;  /* 0x00000018041c7228 */ /* 0x000fe40000000000 */
[----:B------:R-:W-:Y:S02]  /*02e0*/  VIADD R11, R25, 0xfff00000 ;  /* 0xfff00000190b7836 */ /* 0x000fe40000000000 */
[----:B------:R-:W-:-:S04]  /*02f0*/  IMAD.MOV.U32 R10, RZ, RZ, R24 ;  /* 0x000000ffff0a7224 */ /* 0x000fc800078e0018 */
[----:B------:R-:W-:-:S08]  /*0300*/  DFMA R26, R28, -R28, R4 ;  /* 0x8000001c1c1a722b */ /* 0x000fd00000000004 */
[----:B------:R-:W-:Y:S01]  /*0310*/  DFMA R8, R26, R10, R28 ;  /* 0x0000000a1a08722b */ /* 0x000fe2000000001c */
[----:B------:R-:W-:Y:S10]  /*0320*/  @!P0 BRA `(.L_x_1) ;  /* 0x0000000000248947 */ /* 0x000ff40003800000 */
[----:B------:R-:W-:Y:S01]  /*0330*/  IMAD.MOV.U32 R22, RZ, RZ, R4 ;  /* 0x000000ffff167224 */ /* 0x000fe200078e0004 */
[----:B------:R-:W-:Y:S01]  /*0340*/  MOV R0, 0x3a0 ;  /* 0x000003a000007802 */ /* 0x000fe20000000f00 */
[----:B------:R-:W-:Y:S02]  /*0350*/  IMAD.MOV.U32 R23, RZ, RZ, R5 ;  /* 0x000000ffff177224 */ /* 0x000fe400078e0005 */
[----:B------:R-:W-:Y:S02]  /*0360*/  IMAD.MOV.U32 R25, RZ, RZ, R27 ;  /* 0x000000ffff197224 */ /* 0x000fe400078e001b */
[----:B------:R-:W-:Y:S02]  /*0370*/  IMAD.MOV.U32 R30, RZ, RZ, R2 ;  /* 0x000000ffff1e7224 */ /* 0x000fe400078e0002 */
[----:B------:R-:W-:-:S07]  /*0380*/  IMAD.MOV.U32 R31, RZ, RZ, R11 ;  /* 0x000000ffff1f7224 */ /* 0x000fce00078e000b */
[----:B------:R-:W-:Y:S05]  /*0390*/  CALL.REL.NOINC `($__internal_2_$__cuda_sm20_dsqrt_rn_f64_mediumpath_v1) ;  /* 0x0000004c00507944 */ /* 0x000fea0003c00000 */
[----:B------:R-:W-:Y:S02]  /*03a0*/  IMAD.MOV.U32 R8, RZ, RZ, R24 ;  /* 0x000000ffff087224 */ /* 0x000fe400078e0018 */
[----:B------:R-:W-:-:S07]  /*03b0*/  IMAD.MOV.U32 R9, RZ, RZ, R25 ;  /* 0x000000ffff097224 */ /* 0x000fce00078e0019 */
.L_x_1:
[----:B------:R-:W-:Y:S05]  /*03c0*/  BSYNC.RECONVERGENT B0 ;  /* 0x0000000000007941 */ /* 0x000fea0003800200 */
.L_x_0:
[----:B------:R-:W0:Y:S01]  /*03d0*/  LDCU UR4, c[0x0][0x3b4] ;  /* 0x00007680ff0477ac */ /* 0x000e220008000800 */
[----:B------:R-:W1:Y:S01]  /*03e0*/  LDC.64 R10, c[0x0][0x3b0] ;  /* 0x0000ec00ff0a7b82 */ /* 0x000e620000000a00 */
[----:B------:R-:W-:Y:S01]  /*03f0*/  IMAD.MOV.U32 R2, RZ, RZ, 0x1 ;  /* 0x00000001ff027424 */ /* 0x000fe200078e00ff */
[----:B------:R-:W-:Y:S01]  /*0400*/  FSETP.GEU.AND P1, PT, |R9|, 6.5827683646048100446e-37, PT ;  /* 0x036000000900780b */ /* 0x000fe20003f2e200 */
[----:B------:R-:W-:Y:S01]  /*0410*/  BSSY.RECONVERGENT B0, `(.L_x_2) ;  /* 0x0000016000007945 */ /* 0x000fe20003800200 */
[----:B0-----:R-:W1:Y:S03]  /*0420*/  MUFU.RCP64H R3, UR4 ;  /* 0x0000000400037d08 */ /* 0x001e660008001800 */
[----:B-1----:R-:W-:-:S08]  /*0430*/  DFMA R4, R2, -R10, 1 ;  /* 0x3ff000000204742b */ /* 0x002fd0000000080a */
[----:B------:R-:W-:-:S08]  /*0440*/  DFMA R4, R4, R4, R4 ;  /* 0x000000040404722b */ /* 0x000fd00000000004 */
[----:B------:R-:W-:-:S08]  /*0450*/  DFMA R4, R2, R4, R2 ;  /* 0x000000040204722b */ /* 0x000fd00000000002 */
[----:B------:R-:W-:-:S08]  /*0460*/  DFMA R2, R4, -R10, 1 ;  /* 0x3ff000000402742b */ /* 0x000fd0000000080a */
[----:B------:R-:W-:-:S08]  /*0470*/  DFMA R2, R4, R2, R4 ;  /* 0x000000020402722b */ /* 0x000fd00000000004 */
[----:B------:R-:W-:-:S08]  /*0480*/  DMUL R14, R2, R8 ;  /* 0x00000008020e7228 */ /* 0x000fd00000000000 */
[----:B------:R-:W-:-:S08]  /*0490*/  DFMA R4, R14, -R10, R8 ;  /* 0x8000000a0e04722b */ /* 0x000fd00000000008 */
[----:B------:R-:W-:-:S10]  /*04a0*/  DFMA R14, R2, R4, R14 ;  /* 0x00000004020e722b */ /* 0x000fd4000000000e */
[----:B------:R-:W-:-:S05]  /*04b0*/  FFMA R0, RZ, UR4, R15 ;  /* 0x00000004ff007c23 */ /* 0x000fca000800000f */
[----:B------:R-:W-:-:S13]  /*04c0*/  FSETP.GT.AND P0, PT, |R0|, 1.469367938527859385e-39, PT ;  /* 0x001000000000780b */ /* 0x000fda0003f04200 */
[----:B------:R-:W-:Y:S05]  /*04d0*/  @P0 BRA P1, `(.L_x_3) ;  /* 0x0000000000240947 */ /* 0x000fea0000800000 */
[----:B------:R-:W0:Y:S01]  /*04e0*/  LDCU.64 UR4, c[0x0][0x3b0] ;  /* 0x00007600ff0477ac */ /* 0x000e220008000a00 */
[----:B------:R-:W-:Y:S01]  /*04f0*/  IMAD.MOV.U32 R22, RZ, RZ, R8 ;  /* 0x000000ffff167224 */ /* 0x000fe200078e0008 */
[----:B------:R-:W-:Y:S01]  /*0500*/  MOV R0, 0x550 ;  /* 0x0000055000007802 */ /* 0x000fe20000000f00 */
[----:B------:R-:W-:Y:S02]  /*0510*/  IMAD.MOV.U32 R23, RZ, RZ, R9 ;  /* 0x000000ffff177224 */ /* 0x000fe400078e0009 */
[----:B0-----:R-:W-:Y:S02]  /*0520*/  IMAD.U32 R24, RZ, RZ, UR4 ;  /* 0x00000004ff187e24 */ /* 0x001fe4000f8e00ff */
[----:B------:R-:W-:-:S07]  /*0530*/  IMAD.U32 R25, RZ, RZ, UR5 ;  /* 0x00000005ff197e24 */ /* 0x000fce000f8e00ff */
[----:B------:R-:W-:Y:S05]  /*0540*/  CALL.REL.NOINC `($__internal_0_$__cuda_sm20_div_rn_f64_full) ;  /* 0x0000004000e47944 */ /* 0x000fea0003c00000 */
[----:B------:R-:W-:Y:S02]  /*0550*/  IMAD.MOV.U32 R14, RZ, RZ, R22 ;  /* 0x000000ffff0e7224 */ /* 0x000fe400078e0016 */
[----:B------:R-:W-:-:S07]  /*0560*/  IMAD.MOV.U32 R15, RZ, RZ, R23 ;  /* 0x000000ffff0f7224 */ /* 0x000fce00078e0017 */
.L_x_3:
[----:B------:R-:W-:Y:S05]  /*0570*/  BSYNC.RECONVERGENT B0 ;  /* 0x0000000000007941 */ /* 0x000fea0003800200 */
.L_x_2:
[----:B------:R-:W0:Y:S02]  /*0580*/  LDC.64 R8, c[0x0][0x3a8] ;  /* 0x0000ea00ff087b82 */ /* 0x000e240000000a00 */
[----:B0-----:R-:W-:-:S14]  /*0590*/  DSETP.NEU.AND P0, PT, |R8|, +INF , PT ;  /* 0x7ff000000800742a */ /* 0x001fdc0003f0d200 */
[----:B------:R-:W-:Y:S01]  /*05a0*/  @!P0 DMUL R28, RZ, R8 ;  /* 0x00000008ff1c8228 */ /* 0x000fe20000000000 */
[----:B------:R-:W-:Y:S01]  /*05b0*/  @!P0 IMAD.MOV.U32 R0, RZ, RZ, RZ ;  /* 0x000000ffff008224 */ /* 0x000fe200078e00ff */
[----:B------:R-:W-:Y:S09]  /*05c0*/  @!P0 BRA `(.L_x_4) ;  /* 0x00000000005c8947 */ /* 0x000ff20003800000 */
[----:B------:R-:W-:Y:S01]  /*05d0*/  UMOV UR4, 0x6dc9c883 ;  /* 0x6dc9c88300047882 */ /* 0x000fe20000000000 */
[----:B------:R-:W-:Y:S01]  /*05e0*/  UMOV UR5, 0x3fe45f30 ;  /* 0x3fe45f3000057882 */ /* 0x000fe20000000000 */
[C---:B------:R-:W-:Y:S02]  /*05f0*/  DSETP.GE.AND P0, PT, |R8|.reuse, 2.14748364800000000000e+09, PT ;  /* 0x41e000000800742a */ /* 0x040fe40003f06200 */
[----:B------:R-:W-:Y:S01]  /*0600*/  DMUL R2, R8, UR4 ;  /* 0x0000000408027c28 */ /* 0x000fe20008000000 */
[----:B------:R-:W-:Y:S01]  /*0610*/  UMOV UR4, 0x54442d18 ;  /* 0x54442d1800047882 */ /* 0x000fe20000000000 */
[----:B------:R-:W-:-:S04]  /*0620*/  UMOV UR5, 0x3ff921fb ;  /* 0x3ff921fb00057882 */ /* 0x000fc80000000000 */
[----:B------:R-:W0:Y:S08]  /*0630*/  F2I.F64 R0, R2 ;  /* 0x0000000200007311 */ /* 0x000e300000301100 */
[----:B0-----:R-:W0:Y:S02]  /*0640*/  I2F.F64 R28, R0 ;  /* 0x00000000001c7312 */ /* 0x001e240000201c00 */
[----:B0-----:R-:W-:Y:S01]  /*0650*/  DFMA R4, R28, -UR4, R8 ;  /* 0x800000041c047c2b */ /* 0x001fe20008000008 */
[----:B------:R-:W-:Y:S01]  /*0660*/  UMOV UR4, 0x33145c00 ;  /* 0x33145c0000047882 */ /* 0x000fe20000000000 */
[----:B------:R-:W-:-:S06]  /*0670*/  UMOV UR5, 0x3c91a626 ;  /* 0x3c91a62600057882 */ /* 0x000fcc0000000000 */
[----:B------:R-:W-:Y:S01]  /*0680*/  DFMA R4, R28, -UR4, R4 ;  /* 0x800000041c047c2b */ /* 0x000fe20008000004 */
[----:B------:R-:W-:Y:S01]  /*0690*/  UMOV UR4, 0x252049c0 ;  /* 0x252049c000047882 */ /* 0x000fe20000000000 */
[----:B------:R-:W-:-:S06]  /*06a0*/  UMOV UR5, 0x397b839a ;  /* 0x397b839a00057882 */ /* 0x000fcc0000000000 */
[----:B------:R-:W-:Y:S01]  /*06b0*/  DFMA R28, R28, -UR4, R4 ;  /* 0x800000041c1c7c2b */ /* 0x000fe20008000004 */
[----:B------:R-:W-:Y:S10]  /*06c0*/  @!P0 BRA `(.L_x_4) ;  /* 0x00000000001c8947 */ /* 0x000ff40003800000 */
[----:B------:R-:W0:Y:S01]  /*06d0*/  LDCU.64 UR4, c[0x0][0x3a8] ;  /* 0x00007500ff0477ac */ /* 0x000e220008000a00 */
[----:B------:R-:W-:Y:S01]  /*06e0*/  BSSY.RECONVERGENT B2, `(.L_x_4) ;  /* 0x0000005000027945 */ /* 0x000fe20003800200 */
[----:B------:R-:W-:Y:S01]  /*06f0*/  MOV R22, 0x730 ;  /* 0x0000073000167802 */ /* 0x000fe20000000f00 */
[----:B0-----:R-:W-:Y:S02]  /*0700*/  IMAD.U32 R20, RZ, RZ, UR4 ;  /* 0x00000004ff147e24 */ /* 0x001fe4000f8e00ff */
[----:B------:R-:W-:-:S07]  /*0710*/  IMAD.U32 R23, RZ, RZ, UR5 ;  /* 0x00000005ff177e24 */ /* 0x000fce000f8e00ff */
[----:B------:R-:W-:Y:S05]  /*0720*/  CALL.REL.NOINC `($forcomputeKernel$__internal_trig_reduction_slowpathd) ;  /* 0x0000004c00147944 */ /* 0x000fea0003c00000 */
[----:B------:R-:W-:Y:S05]  /*0730*/  BSYNC.RECONVERGENT B2 ;  /* 0x0000000000027941 */ /* 0x000fea0003800200 */
.L_x_4:
[----:B------:R-:W0:Y:S01]  /*0740*/  LDCU.64 UR4, c[0x4][0x8] ;  /* 0x01000100ff0477ac */ /* 0x000e220008000a00 */
[----:B------:R-:W-:-:S05]  /*0750*/  IMAD.SHL.U32 R2, R0, 0x40, RZ ;  /* 0x0000004000027824 */ /* 0x000fca00078e00ff */
[----:B------:R-:W-:-:S04]  /*0760*/  LOP3.LUT R2, R2, 0x40, RZ, 0xc0, !PT ;  /* 0x0000004002027812 */ /* 0x000fc800078ec0ff */
[----:B0-----:R-:W-:-:S05]  /*0770*/  IADD3 R2, P0, PT, R2, UR4, RZ ;  /* 0x0000000402027c10 */ /* 0x001fca000ff1e0ff */
[----:B------:R-:W-:Y:S01]  /*0780*/  IMAD.X R3, RZ, RZ, UR5, P0 ;  /* 0x00000005ff037e24 */ /* 0x000fe200080e06ff */
[----:B------:R-:W-:Y:S01]  /*0790*/  LOP3.LUT R4, R0, 0x1, RZ, 0xc0, !PT ;  /* 0x0000000100047812 */ /* 0x000fe200078ec0ff */
[----:B------:R-:W-:Y:S01]  /*07a0*/  IMAD.MOV.U32 R12, RZ, RZ, 0x20fd8164 ;  /* 0x20fd8164ff0c7424 */ /* 0x000fe200078e00ff */
[----:B------:R-:W0:Y:S02]  /*07b0*/  LDCU.64 UR4, c[0x0][0x3c8] ;  /* 0x00007900ff0477ac */ /* 0x000e240008000a00 */
[----:B------:R-:W2:Y:S04]  /*07c0*/  LDG.E.128.CONSTANT R20, desc[UR6][R2.64] ;  /* 0x0000000602147981 */ /* 0x000ea8000c1e9d00 */
[----:B------:R-:W3:Y:S04]  /*07d0*/  LDG.E.128.CONSTANT R16, desc[UR6][R2.64+0x10] ;  /* 0x0000100602107981 */ /* 0x000ee8000c1e9d00 */
[----:B------:R1:W4:Y:S01]  /*07e0*/  LDG.E.128.CONSTANT R8, desc[UR6][R2.64+0x20] ;  /* 0x0000200602087981 */ /* 0x000322000c1e9d00 */
[----:B------:R-:W-:Y:S01]  /*07f0*/  IMAD.MOV.U32 R13, RZ, RZ, 0x3da8ff83 ;  /* 0x3da8ff83ff0d7424 */ /* 0x000fe200078e00ff */
[----:B------:R-:W-:Y:S01]  /*0800*/  ISETP.NE.U32.AND P0, PT, R4, 0x1, PT ;  /* 0x000000010400780c */ /* 0x000fe20003f05070 */
[----:B------:R-:W-:-:S03]  /*0810*/  DMUL R4, R28, R28 ;  /* 0x0000001c1c047228 */ /* 0x000fc60000000000 */
[----:B------:R-:W-:Y:S02]  /*0820*/  FSEL R12, R12, -8.06006814911005101289e+34, !P0 ;  /* 0xf9785eba0c0c7808 */ /* 0x000fe40004000000 */
[----:B------:R-:W-:-:S06]  /*0830*/  FSEL R13, -R13, 0.11223486810922622681, !P0 ;  /* 0x3de5db650d0d7808 */ /* 0x000fcc0004000100 */
[C---:B--2---:R-:W-:Y:S01]  /*0840*/  DFMA R20, R4.reuse, R12, R20 ;  /* 0x0000000c0414722b */ /* 0x044fe20000000014 */
[----:B------:R-:W1:Y:S07]  /*0850*/  LDC.64 R12, c[0x0][0x3b8] ;  /* 0x0000ee00ff0c7b82 */ /* 0x000e6e0000000a00 */
[----:B------:R-:W-:-:S08]  /*0860*/  DFMA R20, R4, R20, R22 ;  /* 0x000000140414722b */ /* 0x000fd00000000016 */
[C---:B---3--:R-:W-:Y:S02]  /*0870*/  DFMA R16, R4.reuse, R20, R16 ;  /* 0x000000140410722b */ /* 0x048fe40000000010 */
[----:B------:R-:W2:Y:S06]  /*0880*/  LDC.64 R20, c[0x0][0x3a8] ;  /* 0x0000ea00ff147b82 */ /* 0x000eac0000000a00 */
[----:B------:R-:W-:Y:S02]  /*0890*/  DFMA R16, R4, R16, R18 ;  /* 0x000000100410722b */ /* 0x000fe40000000012 */
[----:B-1----:R-:W-:-:S02]  /*08a0*/  DMUL R2, R12, 4 ;  /* 0x401000000c027828 */ /* 0x002fc40000000000 */
[----:B------:R-:W-:-:S04]  /*08b0*/  DMUL R14, R14, R12 ;  /* 0x0000000c0e0e7228 */ /* 0x000fc80000000000 */
[----:B----4-:R-:W-:Y:S02]  /*08c0*/  DFMA R8, R4, R16, R8 ;  /* 0x000000100408722b */ /* 0x010fe40000000008 */
[----:B0-----:R-:W-:-:S06]  /*08d0*/  DMUL R2, R2, UR4 ;  /* 0x0000000402027c28 */ /* 0x001fcc0008000000 */
[----:B------:R-:W-:Y:S02]  /*08e0*/  DFMA R8, R4, R8, R10 ;  /* 0x000000080408722b */ /* 0x000fe4000000000a */
[----:B--2---:R-:W-:-:S06]  /*08f0*/  DMUL R20, R20, 0.5 ;  /* 0x3fe0000014147828 */ /* 0x004fcc0000000000 */
[----:B------:R-:W-:Y:S02]  /*0900*/  DFMA R28, R8, R28, R28 ;  /* 0x0000001c081c722b */ /* 0x000fe4000000001c */
[----:B------:R-:W-:Y:S02]  /*0910*/  DFMA R4, R4, R8, 1 ;  /* 0x3ff000000404742b */ /* 0x000fe40000000008 */
[----:B------:R-:W-:-:S08]  /*0920*/  DSETP.NEU.AND P1, PT, |R20|, +INF , PT ;  /* 0x7ff000001400742a */ /* 0x000fd00003f2d200 */
[----:B------:R-:W-:Y:S02]  /*0930*/  FSEL R8, R4, R28, !P0 ;  /* 0x0000001c04087208 */ /* 0x000fe40004000000 */
[----:B------:R-:W-:Y:S02]  /*0940*/  FSEL R9, R5, R29, !P0 ;  /* 0x0000001d05097208 */ /* 0x000fe40004000000 */
[----:B------:R-:W-:Y:S02]  /*0950*/  LOP3.LUT P0, RZ, R0, 0x2, RZ, 0xc0, !PT ;  /* 0x0000000200ff7812 */ /* 0x000fe4000780c0ff */
[----:B------:R-:W-:Y:S01]  /*0960*/  @!P1 DMUL R28, RZ, R20 ;  /* 0x00000014ff1c9228 */ /* 0x000fe20000000000 */
[----:B------:R-:W-:Y:S01]  /*0970*/  @!P1 IMAD.MOV.U32 R0, RZ, RZ, RZ ;  /* 0x000000ffff009224 */ /* 0x000fe200078e00ff */
[----:B------:R-:W-:-:S10]  /*0980*/  DADD R4, RZ, -R8 ;  /* 0x00000000ff047229 */ /* 0x000fd40000000808 */
[----:B------:R-:W-:Y:S02]  /*0990*/  FSEL R8, R8, R4, !P0 ;  /* 0x0000000408087208 */ /* 0x000fe40004000000 */
[----:B------:R-:W-:Y:S01]  /*09a0*/  FSEL R9, R9, R5, !P0 ;  /* 0x0000000509097208 */ /* 0x000fe20004000000 */
[----:B------:R-:W-:Y:S06]  /*09b0*/  @!P1 BRA `(.L_x_5) ;  /* 0x0000000000549947 */ /* 0x000fec0003800000 */
        /* <DEDUP_REMOVED lines=16> */
[----:B------:R-:W-:Y:S01]  /*0ac0*/  BSSY.RECONVERGENT B2, `(.L_x_5) ;  /* 0x0000004000027945 */ /* 0x000fe20003800200 */
[----:B------:R-:W-:Y:S01]  /*0ad0*/  IMAD.MOV.U32 R23, RZ, RZ, R21 ;  /* 0x000000ffff177224 */ /* 0x000fe200078e0015 */
[----:B------:R-:W-:-:S07]  /*0ae0*/  MOV R22, 0xb00 ;  /* 0x00000b0000167802 */ /* 0x000fce0000000f00 */
[----:B------:R-:W-:Y:S05]  /*0af0*/  CALL.REL.NOINC `($forcomputeKernel$__internal_trig_reduction_slowpathd) ;  /* 0x0000004800207944 */ /* 0x000fea0003c00000 */
[----:B------:R-:W-:Y:S05]  /*0b00*/  BSYNC.RECONVERGENT B2 ;  /* 0x0000000000027941 */ /* 0x000fea0003800200 */
.L_x_5:
[----:B------:R-:W0:Y:S01]  /*0b10*/  LDCU.64 UR4, c[0x4][0x8] ;  /* 0x01000100ff0477ac */ /* 0x000e220008000a00 */
[C---:B------:R-:W-:Y:S01]  /*0b20*/  IMAD.SHL.U32 R4, R0.reuse, 0x40, RZ ;  /* 0x0000004000047824 */ /* 0x040fe200078e00ff */
[----:B------:R-:W1:Y:S01]  /*0b30*/  LDC.64 R30, c[0x0][0x3e0] ;  /* 0x0000f800ff1e7b82 */ /* 0x000e620000000a00 */
[----:B------:R-:W-:Y:S01]  /*0b40*/  LOP3.LUT R10, R0, 0x1, RZ, 0xc0, !PT ;  /* 0x00000001000a7812 */ /* 0x000fe200078ec0ff */
[----:B------:R-:W-:Y:S01]  /*0b50*/  IMAD.MOV.U32 R12, RZ, RZ, 0x20fd8164 ;  /* 0x20fd8164ff0c7424 */ /* 0x000fe200078e00ff */
[----:B------:R-:W2:Y:S01]  /*0b60*/  LDCU.64 UR8, c[0x0][0x3b0] ;  /* 0x00007600ff0877ac */ /* 0x000ea20008000a00 */
[----:B------:R-:W-:-:S04]  /*0b70*/  LOP3.LUT R4, R4, 0x40, RZ, 0xc0, !PT ;  /* 0x0000004004047812 */ /* 0x000fc800078ec0ff */
[----:B0-----:R-:W-:-:S05]  /*0b80*/  IADD3 R4, P0, PT, R4, UR4, RZ ;  /* 0x0000000404047c10 */ /* 0x001fca000ff1e0ff */
[----:B------:R-:W-:Y:S01]  /*0b90*/  IMAD.X R5, RZ, RZ, UR5, P0 ;  /* 0x00000005ff057e24 */ /* 0x000fe200080e06ff */
[----:B------:R-:W1:Y:S04]  /*0ba0*/  LDCU.64 UR4, c[0x0][0x3d8] ;  /* 0x00007b00ff0477ac */ /* 0x000e680008000a00 */
[----:B------:R-:W3:Y:S04]  /*0bb0*/  LDG.E.128.CONSTANT R24, desc[UR6][R4.64] ;  /* 0x0000000604187981 */ /* 0x000ee8000c1e9d00 */
[----:B------:R-:W4:Y:S04]  /*0bc0*/  LDG.E.128.CONSTANT R16, desc[UR6][R4.64+0x10] ;  /* 0x0000100604107981 */ /* 0x000f28000c1e9d00 */
[----:B------:R1:W5:Y:S01]  /*0bd0*/  LDG.E.128.CONSTANT R20, desc[UR6][R4.64+0x20] ;  /* 0x0000200604147981 */ /* 0x000362000c1e9d00 */
[----:B------:R-:W-:Y:S01]  /*0be0*/  IMAD.MOV.U32 R13, RZ, RZ, 0x3da8ff83 ;  /* 0x3da8ff83ff0d7424 */ /* 0x000fe200078e00ff */
[----:B------:R-:W-:Y:S01]  /*0bf0*/  ISETP.NE.U32.AND P0, PT, R10, 0x1, PT ;  /* 0x000000010a00780c */ /* 0x000fe20003f05070 */
[----:B------:R-:W-:Y:S01]  /*0c00*/  DMUL R10, R28, R28 ;  /* 0x0000001c1c0a7228 */ /* 0x000fe20000000000 */
[----:B------:R-:W-:-:S02]  /*0c10*/  CS2R R34, SRZ ;  /* 0x0000000000227805 */ /* 0x000fc4000001ff00 */
[----:B------:R-:W-:Y:S02]  /*0c20*/  FSEL R12, R12, -8.06006814911005101289e+34, !P0 ;  /* 0xf9785eba0c0c7808 */ /* 0x000fe40004000000 */
[----:B------:R-:W-:Y:S01]  /*0c30*/  FSEL R13, -R13, 0.11223486810922622681, !P0 ;  /* 0x3de5db650d0d7808 */ /* 0x000fe20004000100 */
[----:B-1----:R-:W-:-:S08]  /*0c40*/  DMUL R4, R30, UR4 ;  /* 0x000000041e047c28 */ /* 0x002fd00008000000 */
[----:B------:R-:W-:Y:S01]  /*0c50*/  DMUL R4, R4, UR4 ;  /* 0x0000000404047c28 */ /* 0x000fe20008000000 */
[----:B------:R-:W-:Y:S01]  /*0c60*/  UMOV UR4, 0xa2000000 ;  /* 0xa200000000047882 */ /* 0x000fe20000000000 */
[----:B------:R-:W-:-:S06]  /*0c70*/  UMOV UR5, 0x426d1a94 ;  /* 0x426d1a9400057882 */ /* 0x000fcc0000000000 */
[----:B------:R-:W-:Y:S02]  /*0c80*/  DMUL R4, R4, R30 ;  /* 0x0000001e04047228 */ /* 0x000fe40000000000 */
[----:B---3--:R-:W-:-:S04]  /*0c90*/  DFMA R24, R10, R12, R24 ;  /* 0x0000000c0a18722b */ /* 0x008fc80000000018 */
[----:B------:R-:W0:Y:S01]  /*0ca0*/  MUFU.RCP64H R13, R5 ;  /* 0x00000005000d7308 */ /* 0x000e220000001800 */
[----:B------:R-:W-:-:S03]  /*0cb0*/  IMAD.MOV.U32 R12, RZ, RZ, 0x1 ;  /* 0x00000001ff0c7424 */ /* 0x000fc600078e00ff */
[----:B------:R-:W-:-:S08]  /*0cc0*/  DFMA R24, R10, R24, R26 ;  /* 0x000000180a18722b */ /* 0x000fd0000000001a */
[----:B----4-:R-:W-:-:S08]  /*0cd0*/  DFMA R16, R10, R24, R16 ;  /* 0x000000180a10722b */ /* 0x010fd00000000010 */
[----:B------:R-:W-:Y:S02]  /*0ce0*/  DFMA R16, R10, R16, R18 ;  /* 0x000000100a10722b */ /* 0x000fe40000000012 */
[----:B0-----:R-:W-:-:S06]  /*0cf0*/  DFMA R18, -R4, R12, 1 ;  /* 0x3ff000000412742b */ /* 0x001fcc000000010c */
[----:B-----5:R-:W-:Y:S02]  /*0d00*/  DFMA R16, R10, R16, R20 ;  /* 0x000000100a10722b */ /* 0x020fe40000000014 */
[----:B------:R-:W-:-:S06]  /*0d10*/  DFMA R18, R18, R18, R18 ;  /* 0x000000121212722b */ /* 0x000fcc0000000012 */
[----:B------:R-:W-:Y:S02]  /*0d20*/  DFMA R16, R10, R16, R22 ;  /* 0x000000100a10722b */ /* 0x000fe40000000016 */
[----:B------:R-:W-:-:S06]  /*0d30*/  DFMA R18, R12, R18, R12 ;  /* 0x000000120c12722b */ /* 0x000fcc000000000c */
[----:B------:R-:W-:Y:S02]  /*0d40*/  DFMA R28, R16, R28, R28 ;  /* 0x0000001c101c722b */ /* 0x000fe4000000001c */
[----:B------:R-:W-:Y:S02]  /*0d50*/  DFMA R10, R10, R16, 1 ;  /* 0x3ff000000a0a742b */ /* 0x000fe40000000010 */
[----:B------:R-:W-:-:S08]  /*0d60*/  DFMA R16, -R4, R18, 1 ;  /* 0x3ff000000410742b */ /* 0x000fd00000000112 */
[----:B------:R-:W-:Y:S01]  /*0d70*/  FSEL R20, R10, R28, !P0 ;  /* 0x0000001c0a147208 */ /* 0x000fe20004000000 */
[----:B------:R-:W-:Y:S01]  /*0d80*/  DFMA R16, R18, R16, R18 ;  /* 0x000000101210722b */ /* 0x000fe20000000012 */
[----:B------:R-:W-:Y:S01]  /*0d90*/  FSEL R21, R11, R29, !P0 ;  /* 0x0000001d0b157208 */ /* 0x000fe20004000000 */
[----:B------:R-:W0:Y:S01]  /*0da0*/  LDC R18, c[0x0][0x3b4] ;  /* 0x0000ed00ff127b82 */ /* 0x000e220000000800 */
[----:B------:R-:W-:-:S04]  /*0db0*/  LOP3.LUT P0, RZ, R0, 0x2, RZ, 0xc0, !PT ;  /* 0x0000000200ff7812 */ /* 0x000fc8000780c0ff */
[----:B------:R-:W-:Y:S02]  /*0dc0*/  DADD R10, RZ, -R20 ;  /* 0x00000000ff0a7229 */ /* 0x000fe40000000814 */
[----:B--2---:R-:W-:-:S08]  /*0dd0*/  DMUL R32, R16, UR8 ;  /* 0x0000000810207c28 */ /* 0x004fd00008000000 */
[----:B------:R-:W-:Y:S02]  /*0de0*/  FSEL R12, R20, R10, !P0 ;  /* 0x0000000a140c7208 */ /* 0x000fe40004000000 */
[----:B------:R-:W-:Y:S01]  /*0df0*/  FSEL R13, R21, R11, !P0 ;  /* 0x0000000b150d7208 */ /* 0x000fe20004000000 */
[----:B------:R-:W-:-:S05]  /*0e00*/  DFMA R10, -R4, R32, UR8 ;  /* 0x00000008040a7e2b */ /* 0x000fca0008000120 */
[----:B------:R-:W-:Y:S01]  /*0e10*/  DMUL R12, R12, R12 ;  /* 0x0000000c0c0c7228 */ /* 0x000fe20000000000 */
[----:B0-----:R-:W-:Y:S02]  /*0e20*/  FSETP.GEU.AND P1, PT, |R18|, 6.5827683646048100446e-37, PT ;  /* 0x036000001200780b */ /* 0x001fe40003f2e200 */
[----:B------:R-:W-:-:S05]  /*0e30*/  DFMA R32, R16, R10, R32 ;  /* 0x0000000a1020722b */ /* 0x000fca0000000020 */
[----:B------:R-:W-:-:S05]  /*0e40*/  DMUL R2, R2, R12 ;  /* 0x0000000c02027228 */ /* 0x000fca0000000000 */
[----:B------:R-:W-:-:S03]  /*0e50*/  FFMA R0, RZ, R5, R33 ;  /* 0x00000005ff007223 */ /* 0x000fc60000000021 */
[----:B------:R-:W-:Y:S02]  /*0e60*/  DMUL R2, R2, UR4 ;  /* 0x0000000402027c28 */ /* 0x000fe40008000000 */
[----:B------:R-:W-:-:S08]  /*0e70*/  FSETP.GT.AND P0, PT, |R0|, 1.469367938527859385e-39, PT ;  /* 0x001000000000780b */ /* 0x000fd00003f04200 */
[----:B------:R-:W0:Y:S08]  /*0e80*/  F2I.S64.F64.TRUNC R2, R2 ;  /* 0x0000000200027311 */ /* 0x000e30000030d900 */
[----:B0-----:R0:W1:Y:S01]  /*0e90*/  I2F.F64.S64 R10, R2 ;  /* 0x00000002000a7312 */ /* 0x0010620000301c00 */
[----:B------:R-:W-:Y:S05]  /*0ea0*/  @P0 BRA P1, `(.L_x_6) ;  /* 0x0000000000240947 */ /* 0x000fea0000800000 */
[----:B------:R-:W2:Y:S01]  /*0eb0*/  LDCU.64 UR4, c[0x0][0x3b0] ;  /* 0x00007600ff0477ac */ /* 0x000ea20008000a00 */
[----:B------:R-:W-:Y:S01]  /*0ec0*/  IMAD.MOV.U32 R24, RZ, RZ, R4 ;  /* 0x000000ffff187224 */ /* 0x000fe200078e0004 */
[----:B------:R-:W-:Y:S01]  /*0ed0*/  MOV R0, 0xf20 ;  /* 0x00000f2000007802 */ /* 0x000fe20000000f00 */
[----:B------:R-:W-:Y:S02]  /*0ee0*/  IMAD.MOV.U32 R25, RZ, RZ, R5 ;  /* 0x000000ffff197224 */ /* 0x000fe400078e0005 */
[----:B--2---:R-:W-:Y:S02]  /*0ef0*/  IMAD.U32 R22, RZ, RZ, UR4 ;  /* 0x00000004ff167e24 */ /* 0x004fe4000f8e00ff */
[----:B------:R-:W-:-:S07]  /*0f00*/  IMAD.U32 R23, RZ, RZ, UR5 ;  /* 0x00000005ff177e24 */ /* 0x000fce000f8e00ff */
[----:B01----:R-:W-:Y:S05]  /*0f10*/  CALL.REL.NOINC `($__internal_0_$__cuda_sm20_div_rn_f64_full) ;  /* 0x0000003800707944 */ /* 0x003fea0003c00000 */
[----:B------:R-:W-:Y:S02]  /*0f20*/  IMAD.MOV.U32 R32, RZ, RZ, R22 ;  /* 0x000000ffff207224 */ /* 0x000fe400078e0016 */
[----:B------:R-:W-:-:S07]  /*0f30*/  IMAD.MOV.U32 R33, RZ, RZ, R23 ;  /* 0x000000ffff217224 */ /* 0x000fce00078e0017 */
.L_x_6:
[----:B------:R-:W-:Y:S01]  /*0f40*/  DMUL R24, R12, 4 ;  /* 0x401000000c187828 */ /* 0x000fe20000000000 */
[----:B0-----:R-:W-:Y:S01]  /*0f50*/  IMAD.MOV.U32 R2, RZ, RZ, 0x1 ;  /* 0x00000001ff027424 */ /* 0x001fe200078e00ff */
[----:B------:R-:W-:Y:S01]  /*0f60*/  UMOV UR4, 0x812dea11 ;  /* 0x812dea1100047882 */ /* 0x000fe20000000000 */
[----:B------:R-:W-:Y:S01]  /*0f70*/  UMOV UR5, 0x3d719799 ;  /* 0x3d71979900057882 */ /* 0x000fe20000000000 */
[----:B------:R-:W-:Y:S01]  /*0f80*/  BSSY.RECONVERGENT B0, `(.L_x_7) ;  /* 0x0000015000007945 */ /* 0x000fe20003800200 */
[----:B-1----:R-:W-:Y:S01]  /*0f90*/  DMUL R10, R10, -UR4 ;  /* 0x800000040a0a7c28 */ /* 0x002fe20008000000 */
[----:B------:R-:W0:Y:S09]  /*0fa0*/  MUFU.RCP64H R3, R25 ;  /* 0x0000001900037308 */ /* 0x000e320000001800 */
[----:B------:R-:W-:Y:S01]  /*0fb0*/  FSETP.GEU.AND P1, PT, |R11|, 6.5827683646048100446e-37, PT ;  /* 0x036000000b00780b */ /* 0x000fe20003f2e200 */
[----:B0-----:R-:W-:-:S08]  /*0fc0*/  DFMA R4, -R24, R2, 1 ;  /* 0x3ff000001804742b */ /* 0x001fd00000000102 */
[----:B------:R-:W-:-:S08]  /*0fd0*/  DFMA R4, R4, R4, R4 ;  /* 0x000000040404722b */ /* 0x000fd00000000004 */
[----:B------:R-:W-:-:S08]  /*0fe0*/  DFMA R4, R2, R4, R2 ;  /* 0x000000040204722b */ /* 0x000fd00000000002 */
[----:B------:R-:W-:-:S08]  /*0ff0*/  DFMA R2, -R24, R4, 1 ;  /* 0x3ff000001802742b */ /* 0x000fd00000000104 */
[----:B------:R-:W-:-:S08]  /*1000*/  DFMA R2, R4, R2, R4 ;  /* 0x000000020402722b */ /* 0x000fd00000000004 */
[----:B------:R-:W-:-:S08]  /*1010*/  DMUL R4, R10, R2 ;  /* 0x000000020a047228 */ /* 0x000fd00000000000 */
[----:B------:R-:W-:-:S08]  /*1020*/  DFMA R16, -R24, R4, R10 ;  /* 0x000000041810722b */ /* 0x000fd0000000010a */
[----:B------:R-:W-:-:S10]  /*1030*/  DFMA R2, R2, R16, R4 ;  /* 0x000000100202722b */ /* 0x000fd40000000004 */
[----:B------:R-:W-:-:S05]  /*1040*/  FFMA R0, RZ, R25, R3 ;  /* 0x00000019ff007223 */ /* 0x000fca0000000003 */
[----:B------:R-:W-:-:S13]  /*1050*/  FSETP.GT.AND P0, PT, |R0|, 1.469367938527859385e-39, PT ;  /* 0x001000000000780b */ /* 0x000fda0003f04200 */
[----:B------:R-:W-:Y:S05]  /*1060*/  @P0 BRA P1, `(.L_x_8) ;  /* 0x0000000000180947 */ /* 0x000fea0000800000 */
[----:B------:R-:W-:Y:S01]  /*1070*/  IMAD.MOV.U32 R22, RZ, RZ, R10 ;  /* 0x000000ffff167224 */ /* 0x000fe200078e000a */
[----:B------:R-:W-:Y:S01]  /*1080*/  MOV R0, 0x10b0 ;  /* 0x000010b000007802 */ /* 0x000fe20000000f00 */
[----:B------:R-:W-:-:S07]  /*1090*/  IMAD.MOV.U32 R23, RZ, RZ, R11 ;  /* 0x000000ffff177224 */ /* 0x000fce00078e000b */
[----:B------:R-:W-:Y:S05]  /*10a0*/  CALL.REL.NOINC `($__internal_0_$__cuda_sm20_div_rn_f64_full) ;  /* 0x00000038000c7944 */ /* 0x000fea0003c00000 */
[----:B------:R-:W-:Y:S02]  /*10b0*/  IMAD.MOV.U32 R2, RZ, RZ, R22 ;  /* 0x000000ffff027224 */ /* 0x000fe400078e0016 */
[----:B------:R-:W-:-:S07]  /*10c0*/  IMAD.MOV.U32 R3, RZ, RZ, R23 ;  /* 0x000000ffff037224 */ /* 0x000fce00078e0017 */
.L_x_8:
[----:B------:R-:W-:Y:S05]  /*10d0*/  BSYNC.RECONVERGENT B0 ;  /* 0x0000000000007941 */ /* 0x000fea0003800200 */
.L_x_7:
[----:B------:R-:W0:Y:S01]  /*10e0*/  MUFU.RCP64H R5, 10240 ;  /* 0x40c4000000057908 */ /* 0x000e220000001800 */
[----:B------:R-:W-:Y:S01]  /*10f0*/  IMAD.MOV.U32 R18, RZ, RZ, 0x0 ;  /* 0x00000000ff127424 */ /* 0x000fe200078e00ff */
[----:B------:R-:W1:Y:S01]  /*1100*/  LDC.64 R20, c[0x0][0x3a8] ;  /* 0x0000ea00ff147b82 */ /* 0x000e620000000a00 */
[----:B------:R-:W-:Y:S02]  /*1110*/  IMAD.MOV.U32 R19, RZ, RZ, 0x40c40000 ;  /* 0x40c40000ff137424 */ /* 0x000fe400078e00ff */
[----:B------:R-:W-:-:S05]  /*1120*/  IMAD.MOV.U32 R4, RZ, RZ, 0x1 ;  /* 0x00000001ff047424 */ /* 0x000fca00078e00ff */
[----:B------:R-:W2:Y:S01]  /*1130*/  LDC R22, c[0x0][0x3ac] ;  /* 0x0000eb00ff167b82 */ /* 0x000ea20000000800 */
[----:B0-----:R-:W-:-:S08]  /*1140*/  DFMA R16, R4, -R18, 1 ;  /* 0x3ff000000410742b */ /* 0x001fd00000000812 */
[----:B------:R-:W-:-:S08]  /*1150*/  DFMA R16, R16, R16, R16 ;  /* 0x000000101010722b */ /* 0x000fd00000000010 */
[----:B------:R-:W-:Y:S01]  /*1160*/  DFMA R16, R4, R16, R4 ;  /* 0x000000100410722b */ /* 0x000fe20000000004 */
[----:B--2---:R-:W-:-:S07]  /*1170*/  FSETP.GEU.AND P1, PT, |R22|, 6.5827683646048100446e-37, PT ;  /* 0x036000001600780b */ /* 0x004fce0003f2e200 */
[----:B------:R-:W-:-:S08]  /*1180*/  DFMA R4, R16, -R18, 1 ;  /* 0x3ff000001004742b */ /* 0x000fd00000000812 */
[----:B------:R-:W-:-:S08]  /*1190*/  DFMA R4, R16, R4, R16 ;  /* 0x000000041004722b */ /* 0x000fd00000000010 */
[----:B-1----:R-:W-:-:S08]  /*11a0*/  DMUL R16, R4, R20 ;  /* 0x0000001404107228 */ /* 0x002fd00000000000 */
[----:B------:R-:W-:-:S08]  /*11b0*/  DFMA R18, R16, -10240, R20 ;  /* 0xc0c400001012782b */ /* 0x000fd00000000014 */
[----:B------:R-:W-:-:S10]  /*11c0*/  DFMA R4, R4, R18, R16 ;  /* 0x000000120404722b */ /* 0x000fd40000000010 */
[----:B------:R-:W-:-:S05]  /*11d0*/  FFMA R0, RZ, 6.125, R5 ;  /* 0x40c40000ff007823 */ /* 0x000fca0000000005 */
[----:B------:R-:W-:-:S13]  /*11e0*/  FSETP.GT.AND P0, PT, |R0|, 1.469367938527859385e-39, PT ;  /* 0x001000000000780b */ /* 0x000fda0003f04200 */
[----:B------:R-:W-:Y:S05]  /*11f0*/  @P0 BRA P1, `(.L_x_9) ;  /* 0x0000000000240947 */ /* 0x000fea0000800000 */
[----:B------:R-:W0:Y:S01]  /*1200*/  LDCU.64 UR4, c[0x0][0x3a8] ;  /* 0x00007500ff0477ac */ /* 0x000e220008000a00 */
[----:B------:R-:W-:Y:S01]  /*1210*/  IMAD.MOV.U32 R24, RZ, RZ, RZ ;  /* 0x000000ffff187224 */ /* 0x000fe200078e00ff */
[----:B------:R-:W-:Y:S01]  /*1220*/  MOV R0, 0x1270 ;  /* 0x0000127000007802 */ /* 0x000fe20000000f00 */
[----:B------:R-:W-:Y:S02]  /*1230*/  IMAD.MOV.U32 R25, RZ, RZ, 0x40c40000 ;  /* 0x40c40000ff197424 */ /* 0x000fe400078e00ff */
[----:B0-----:R-:W-:Y:S02]  /*1240*/  IMAD.U32 R22, RZ, RZ, UR4 ;  /* 0x00000004ff167e24 */ /* 0x001fe4000f8e00ff */
[----:B------:R-:W-:-:S07]  /*1250*/  IMAD.U32 R23, RZ, RZ, UR5 ;  /* 0x00000005ff177e24 */ /* 0x000fce000f8e00ff */
[----:B------:R-:W-:Y:S05]  /*1260*/  CALL.REL.NOINC `($__internal_0_$__cuda_sm20_div_rn_f64_full) ;  /* 0x00000034009c7944 */ /* 0x000fea0003c00000 */
[----:B------:R-:W-:Y:S02]  /*1270*/  IMAD.MOV.U32 R4, RZ, RZ, R22 ;  /* 0x000000ffff047224 */ /* 0x000fe400078e0016 */
[----:B------:R-:W-:-:S07]  /*1280*/  IMAD.MOV.U32 R5, RZ, RZ, R23 ;  /* 0x000000ffff057224 */ /* 0x000fce00078e0017 */
.L_x_9:
[----:B------:R-:W-:Y:S01]  /*1290*/  DADD R12, R12, R12 ;  /* 0x000000000c0c7229 */ /* 0x000fe2000000000c */
[----:B------:R-:W-:Y:S01]  /*12a0*/  CS2R R16, SRZ ;  /* 0x0000000000107805 */ /* 0x000fe2000001ff00 */
[----:B------:R-:W-:Y:S01]  /*12b0*/  DMUL R14, R8, R14 ;  /* 0x0000000e080e7228 */ /* 0x000fe20000000000 */
[----:B------:R-:W-:Y:S01]  /*12c0*/  CS2R R18, SRZ ;  /* 0x0000000000127805 */ /* 0x000fe2000001ff00 */
[----:B------:R-:W0:Y:S01]  /*12d0*/  LDCU.64 UR8, c[0x4][0x8] ;  /* 0x01000100ff0877ac */ /* 0x000e220008000a00 */
[----:B------:R-:W-:-:S08]  /*12e0*/  UMOV UR4, URZ ;  /* 0x000000ff00047c82 */ /* 0x000fd00008000000 */
.L_x_44:
[----:B------:R-:W-:Y:S01]  /*12f0*/  DMUL R38, R4, R34 ;  /* 0x0000002204267228 */ /* 0x000fe20000000000 */
[----:B------:R-:W-:Y:S07]  /*1300*/  BSSY.RECONVERGENT B2, `(.L_x_10) ;  /* 0x000001c000027945 */ /* 0x000fee0003800200 */
[----:B------:R-:W-:-:S08]  /*1310*/  DMUL R24, R38, 0.5 ;  /* 0x3fe0000026187828 */ /* 0x000fd00000000000 */
[----:B------:R-:W-:-:S14]  /*1320*/  DSETP.NEU.AND P0, PT, |R24|, +INF , PT ;  /* 0x7ff000001800742a */ /* 0x000fdc0003f0d200 */
        /* <DEDUP_REMOVED lines=9> */
[----:B------:R-:W1:Y:S08]  /*13c0*/  F2I.F64 R0, R20 ;  /* 0x0000001400007311 */ /* 0x000e700000301100 */
[----:B-1----:R-:W1:Y:S02]  /*13d0*/  I2F.F64 R36, R0 ;  /* 0x0000000000247312 */ /* 0x002e640000201c00 */
[----:B-1----:R-:W-:Y:S01]  /*13e0*/  DFMA R22, R36, -UR10, R24 ;  /* 0x8000000a24167c2b */ /* 0x002fe20008000018 */
[----:B------:R-:W-:Y:S01]  /*13f0*/  UMOV UR10, 0x33145c00 ;  /* 0x33145c00000a7882 */ /* 0x000fe20000000000 */
[----:B------:R-:W-:-:S06]  /*1400*/  UMOV UR11, 0x3c91a626 ;  /* 0x3c91a626000b7882 */ /* 0x000fcc0000000000 */
[----:B------:R-:W-:Y:S01]  /*1410*/  DFMA R22, R36, -UR10, R22 ;  /* 0x8000000a24167c2b */ /* 0x000fe20008000016 */
[----:B------:R-:W-:Y:S01]  /*1420*/  UMOV UR10, 0x252049c0 ;  /* 0x252049c0000a7882 */ /* 0x000fe20000000000 */
[----:B------:R-:W-:-:S06]  /*1430*/  UMOV UR11, 0x397b839a ;  /* 0x397b839a000b7882 */ /* 0x000fcc0000000000 */
[----:B------:R-:W-:Y:S01]  /*1440*/  DFMA R36, R36, -UR10, R22 ;  /* 0x8000000a24247c2b */ /* 0x000fe20008000016 */
[----:B------:R-:W-:Y:S10]  /*1450*/  @!P0 BRA `(.L_x_11) ;  /* 0x0000000000188947 */ /* 0x000ff40003800000 */
[----:B------:R-:W-:Y:S01]  /*1460*/  IMAD.MOV.U32 R20, RZ, RZ, R24 ;  /* 0x000000ffff147224 */ /* 0x000fe200078e0018 */
[----:B------:R-:W-:Y:S01]  /*1470*/  MOV R22, 0x14a0 ;  /* 0x000014a000167802 */ /* 0x000fe20000000f00 */
[----:B------:R-:W-:-:S07]  /*1480*/  IMAD.MOV.U32 R23, RZ, RZ, R25 ;  /* 0x000000ffff177224 */ /* 0x000fce00078e0019 */
[----:B0-----:R-:W-:Y:S05]  /*1490*/  CALL.REL.NOINC `($forcomputeKernel$__internal_trig_reduction_slowpathd) ;  /* 0x0000003c00b87944 */ /* 0x001fea0003c00000 */
[----:B------:R-:W-:Y:S02]  /*14a0*/  IMAD.MOV.U32 R36, RZ, RZ, R28 ;  /* 0x000000ffff247224 */ /* 0x000fe400078e001c */
[----:B------:R-:W-:-:S07]  /*14b0*/  IMAD.MOV.U32 R37, RZ, RZ, R29 ;  /* 0x000000ffff257224 */ /* 0x000fce00078e001d */
.L_x_11:
[----:B0-----:R-:W-:Y:S05]  /*14c0*/  BSYNC.RECONVERGENT B2 ;  /* 0x0000000000027941 */ /* 0x001fea0003800200 */
.L_x_10:
[----:B------:R-:W-:-:S05]  /*14d0*/  IMAD.SHL.U32 R20, R0, 0x40, RZ ;  /* 0x0000004000147824 */ /* 0x000fca00078e00ff */
[----:B------:R-:W-:-:S04]  /*14e0*/  LOP3.LUT R20, R20, 0x40, RZ, 0xc0, !PT ;  /* 0x0000004014147812 */ /* 0x000fc800078ec0ff */
[----:B------:R-:W-:-:S05]  /*14f0*/  IADD3 R42, P0, PT, R20, UR8, RZ ;  /* 0x00000008142a7c10 */ /* 0x000fca000ff1e0ff */
[----:B------:R-:W-:-:S05]  /*1500*/  IMAD.X R43, RZ, RZ, UR9, P0 ;  /* 0x00000009ff2b7e24 */ /* 0x000fca00080e06ff */
[----:B------:R-:W2:Y:S04]  /*1510*/  LDG.E.128.CONSTANT R20, desc[UR6][R42.64] ;  /* 0x000000062a147981 */ /* 0x000ea8000c1e9d00 */
[----:B------:R-:W3:Y:S04]  /*1520*/  LDG.E.128.CONSTANT R24, desc[UR6][R42.64+0x10] ;  /* 0x000010062a187981 */ /* 0x000ee8000c1e9d00 */
[----:B------:R-:W4:Y:S01]  /*1530*/  LDG.E.128.CONSTANT R28, desc[UR6][R42.64+0x20] ;  /* 0x000020062a1c7981 */ /* 0x000f22000c1e9d00 */
[----:B------:R-:W-:Y:S01]  /*1540*/  LOP3.LUT R40, R0, 0x1, RZ, 0xc0, !PT ;  /* 0x0000000100287812 */ /* 0x000fe200078ec0ff */
[----:B------:R-:W-:Y:S01]  /*1550*/  IMAD.MOV.U32 R44, RZ, RZ, 0x20fd8164 ;  /* 0x20fd8164ff2c7424 */ /* 0x000fe200078e00ff */
[----:B------:R-:W-:Y:S01]  /*1560*/  DSETP.NEU.AND P1, PT, |R38|, +INF , PT ;  /* 0x7ff000002600742a */ /* 0x000fe20003f2d200 */
[----:B------:R-:W-:Y:S01]  /*1570*/  IMAD.MOV.U32 R45, RZ, RZ, 0x3da8ff83 ;  /* 0x3da8ff83ff2d7424 */ /* 0x000fe200078e00ff */
[----:B------:R-:W-:Y:S01]  /*1580*/  ISETP.NE.U32.AND P0, PT, R40, 0x1, PT ;  /* 0x000000012800780c */ /* 0x000fe20003f05070 */
[----:B------:R-:W-:Y:S01]  /*1590*/  DMUL R40, R36, R36 ;  /* 0x0000002424287228 */ /* 0x000fe20000000000 */
[----:B------:R-:W-:Y:S02]  /*15a0*/  BSSY.RECONVERGENT B2, `(.L_x_12) ;  /* 0x000002c000027945 */ /* 0x000fe40003800200 */
[----:B------:R-:W-:-:S02]  /*15b0*/  FSEL R44, R44, -8.06006814911005101289e+34, !P0 ;  /* 0xf9785eba2c2c7808 */ /* 0x000fc40004000000 */
[----:B------:R-:W-:-:S06]  /*15c0*/  FSEL R45, -R45, 0.11223486810922622681, !P0 ;  /* 0x3de5db652d2d7808 */ /* 0x000fcc0004000100 */
[----:B--2---:R-:W-:-:S08]  /*15d0*/  DFMA R20, R40, R44, R20 ;  /* 0x0000002c2814722b */ /* 0x004fd00000000014 */
[----:B------:R-:W-:-:S08]  /*15e0*/  DFMA R20, R40, R20, R22 ;  /* 0x000000142814722b */ /* 0x000fd00000000016 */
[----:B---3--:R-:W-:-:S08]  /*15f0*/  DFMA R20, R40, R20, R24 ;  /* 0x000000142814722b */ /* 0x008fd00000000018 */
[----:B------:R-:W-:-:S08]  /*1600*/  DFMA R20, R40, R20, R26 ;  /* 0x000000142814722b */ /* 0x000fd0000000001a */
[----:B----4-:R-:W-:-:S08]  /*1610*/  DFMA R20, R40, R20, R28 ;  /* 0x000000142814722b */ /* 0x010fd0000000001c */
[----:B------:R-:W-:-:S08]  /*1620*/  DFMA R20, R40, R20, R30 ;  /* 0x000000142814722b */ /* 0x000fd0000000001e */
[----:B------:R-:W-:Y:S02]  /*1630*/  DFMA R36, R20, R36, R36 ;  /* 0x000000241424722b */ /* 0x000fe40000000024 */
[----:B------:R-:W-:Y:S02]  /*1640*/  DFMA R20, R40, R20, 1 ;  /* 0x3ff000002814742b */ /* 0x000fe40000000014 */
[----:B------:R-:W-:-:S08]  /*1650*/  @!P1 DMUL R40, RZ, R38 ;  /* 0x00000026ff289228 */ /* 0x000fd00000000000 */
[----:B------:R-:W-:Y:S02]  /*1660*/  FSEL R22, R20, R36, !P0 ;  /* 0x0000002414167208 */ /* 0x000fe40004000000 */
[----:B------:R-:W-:Y:S02]  /*1670*/  FSEL R23, R21, R37, !P0 ;  /* 0x0000002515177208 */ /* 0x000fe40004000000 */
[----:B------:R-:W-:Y:S01]  /*1680*/  LOP3.LUT P0, RZ, R0, 0x2, RZ, 0xc0, !PT ;  /* 0x0000000200ff7812 */ /* 0x000fe2000780c0ff */
[----:B------:R-:W-:-:S03]  /*1690*/  @!P1 IMAD.MOV.U32 R0, RZ, RZ, RZ ;  /* 0x000000ffff009224 */ /* 0x000fc600078e00ff */
[----:B------:R-:W-:-:S10]  /*16a0*/  DADD R20, RZ, -R22 ;  /* 0x00000000ff147229 */ /* 0x000fd40000000816 */
[----:B------:R-:W-:Y:S02]  /*16b0*/  FSEL R20, R22, R20, !P0 ;  /* 0x0000001416147208 */ /* 0x000fe40004000000 */
[----:B------:R-:W-:-:S06]  /*16c0*/  FSEL R21, R23, R21, !P0 ;  /* 0x0000001517157208 */ /* 0x000fcc0004000000 */
[----:B------:R-:W-:-:S08]  /*16d0*/  DMUL R36, R20, R20 ;  /* 0x0000001414247228 */ /* 0x000fd00000000000 */
[----:B------:R-:W-:Y:S01]  /*16e0*/  DMUL R36, R10, R36 ;  /* 0x000000240a247228 */ /* 0x000fe20000000000 */
[----:B------:R-:W-:Y:S10]  /*16f0*/  @!P1 BRA `(.L_x_13) ;  /* 0x0000000000589947 */ /* 0x000ff40003800000 */
        /* <DEDUP_REMOVED lines=19> */
[----:B------:R-:W-:Y:S05]  /*1830*/  CALL.REL.NOINC `($forcomputeKernel$__internal_trig_reduction_slowpathd) ;  /* 0x0000003800d07944 */ /* 0x000fea0003c00000 */
[----:B------:R-:W-:Y:S02]  /*1840*/  IMAD.MOV.U32 R40, RZ, RZ, R28 ;  /* 0x000000ffff287224 */ /* 0x000fe400078e001c */
[----:B------:R-:W-:-:S07]  /*1850*/  IMAD.MOV.U32 R41, RZ, RZ, R29 ;  /* 0x000000ffff297224 */ /* 0x000fce00078e001d */
.L_x_13:
[----:B------:R-:W-:Y:S05]  /*1860*/  BSYNC.RECONVERGENT B2 ;  /* 0x0000000000027941 */ /* 0x000fea0003800200 */
.L_x_12:
        /* <DEDUP_REMOVED lines=9> */
[----:B------:R-:W-:Y:S01]  /*1900*/  BSSY.RECONVERGENT B0, `(.L_x_14) ;  /* 0x000002b000007945 */ /* 0x000fe20003800200 */
[----:B------:R-:W-:Y:S01]  /*1910*/  IMAD.MOV.U32 R47, RZ, RZ, 0x3da8ff83 ;  /* 0x3da8ff83ff2f7424 */ /* 0x000fe200078e00ff */
[----:B------:R-:W-:Y:S01]  /*1920*/  ISETP.NE.U32.AND P0, PT, R42, 0x1, PT ;  /* 0x000000012a00780c */ /* 0x000fe20003f05070 */
[----:B------:R-:W-:-:S03]  /*1930*/  DMUL R42, R40, R40 ;  /* 0x00000028282a7228 */ /* 0x000fc60000000000 */
[----:B------:R-:W-:Y:S02]  /*1940*/  FSEL R46, R46, -8.06006814911005101289e+34, !P0 ;  /* 0xf9785eba2e2e7808 */ /* 0x000fe40004000000 */
[----:B------:R-:W-:-:S06]  /*1950*/  FSEL R47, -R47, 0.11223486810922622681, !P0 ;  /* 0x3de5db652f2f7808 */ /* 0x000fcc0004000100 */
[----:B--2---:R-:W-:-:S08]  /*1960*/  DFMA R20, R42, R46, R20 ;  /* 0x0000002e2a14722b */ /* 0x004fd00000000014 */
[----:B------:R-:W-:-:S08]  /*1970*/  DFMA R20, R42, R20, R22 ;  /* 0x000000142a14722b */ /* 0x000fd00000000016 */
[----:B---3--:R-:W-:-:S08]  /*1980*/  DFMA R20, R42, R20, R24 ;  /* 0x000000142a14722b */ /* 0x008fd00000000018 */
[----:B------:R-:W-:Y:S02]  /*1990*/  DFMA R26, R42, R20, R26 ;  /* 0x000000142a1a722b */ /* 0x000fe4000000001a */
[----:B------:R-:W0:Y:S01]  /*19a0*/  MUFU.RCP64H R21, R9 ;  /* 0x0000000900157308 */ /* 0x000e220000001800 */
[----:B------:R-:W-:-:S05]  /*19b0*/  IMAD.MOV.U32 R20, RZ, RZ, 0x1 ;  /* 0x00000001ff147424 */ /* 0x000fca00078e00ff */
[----:B----4-:R-:W-:-:S08]  /*19c0*/  DFMA R26, R42, R26, R28 ;  /* 0x0000001a2a1a722b */ /* 0x010fd0000000001c */
[----:B------:R-:W-:Y:S02]  /*19d0*/  DFMA R26, R42, R26, R30 ;  /* 0x0000001a2a1a722b */ /* 0x000fe4000000001e */
[----:B0-----:R-:W-:-:S06]  /*19e0*/  DFMA R22, -R8, R20, 1 ;  /* 0x3ff000000816742b */ /* 0x001fcc0000000114 */
[----:B------:R-:W-:Y:S02]  /*19f0*/  DFMA R40, R26, R40, R40 ;  /* 0x000000281a28722b */ /* 0x000fe40000000028 */
[----:B------:R-:W-:Y:S02]  /*1a00*/  DFMA R26, R42, R26, 1 ;  /* 0x3ff000002a1a742b */ /* 0x000fe4000000001a */
[----:B------:R-:W-:-:S08]  /*1a10*/  DFMA R22, R22, R22, R22 ;  /* 0x000000161616722b */ /* 0x000fd00000000016 */
[----:B------:R-:W-:Y:S01]  /*1a20*/  FSEL R26, R26, R40, !P0 ;  /* 0x000000281a1a7208 */ /* 0x000fe20004000000 */
[----:B------:R-:W-:Y:S01]  /*1a30*/  DFMA R22, R20, R22, R20 ;  /* 0x000000161416722b */ /* 0x000fe20000000014 */
[----:B------:R-:W-:Y:S02]  /*1a40*/  FSEL R27, R27, R41, !P0 ;  /* 0x000000291b1b7208 */ /* 0x000fe40004000000 */
[----:B------:R-:W-:-:S04]  /*1a50*/  LOP3.LUT P0, RZ, R0, 0x2, RZ, 0xc0, !PT ;  /* 0x0000000200ff7812 */ /* 0x000fc8000780c0ff */
[----:B------:R-:W-:Y:S02]  /*1a60*/  DADD R20, RZ, -R26 ;  /* 0x00000000ff147229 */ /* 0x000fe4000000081a */
[----:B------:R-:W-:-:S08]  /*1a70*/  DFMA R24, -R8, R22, 1 ;  /* 0x3ff000000818742b */ /* 0x000fd00000000116 */
[----:B------:R-:W-:Y:S01]  /*1a80*/  FSEL R40, R26, R20, !P0 ;  /* 0x000000141a287208 */ /* 0x000fe20004000000 */
[----:B------:R-:W-:Y:S01]  /*1a90*/  DFMA R24, R22, R24, R22 ;  /* 0x000000181618722b */ /* 0x000fe20000000016 */
[----:B------:R-:W-:-:S06]  /*1aa0*/  FSEL R41, R27, R21, !P0 ;  /* 0x000000151b297208 */ /* 0x000fcc0004000000 */
[----:B------:R-:W-:-:S08]  /*1ab0*/  DMUL R26, R14, R40 ;  /* 0x000000280e1a7228 */ /* 0x000fd00000000000 */
[----:B------:R-:W-:Y:S02]  /*1ac0*/  DMUL R20, R26, R24 ;  /* 0x000000181a147228 */ /* 0x000fe40000000000 */
[----:B------:R-:W-:-:S06]  /*1ad0*/  FSETP.GEU.AND P1, PT, |R27|, 6.5827683646048100446e-37, PT ;  /* 0x036000001b00780b */ /* 0x000fcc0003f2e200 */
[----:B------:R-:W-:-:S08]  /*1ae0*/  DFMA R22, -R8, R20, R26 ;  /* 0x000000140816722b */ /* 0x000fd0000000011a */
[----:B------:R-:W-:-:S10]  /*1af0*/  DFMA R20, R24, R22, R20 ;  /* 0x000000161814722b */ /* 0x000fd40000000014 */
[----:B------:R-:W-:-:S05]  /*1b00*/  FFMA R0, RZ, R9, R21 ;  /* 0x00000009ff007223 */ /* 0x000fca0000000015 */
[----:B------:R-:W-:-:S13]  /*1b10*/  FSETP.GT.AND P0, PT, |R0|, 1.469367938527859385e-39, PT ;  /* 0x001000000000780b */ /* 0x000fda0003f04200 */
[----:B------:R-:W-:Y:S05]  /*1b20*/  @P0 BRA P1, `(.L_x_15) ;  /* 0x0000000000200947 */ /* 0x000fea0000800000 */
[----:B------:R-:W-:Y:S01]  /*1b30*/  IMAD.MOV.U32 R22, RZ, RZ, R26 ;  /* 0x000000ffff167224 */ /* 0x000fe200078e001a */
[----:B------:R-:W-:Y:S01]  /*1b40*/  MOV R0, 0x1b90 ;  /* 0x00001b9000007802 */ /* 0x000fe20000000f00 */
[----:B------:R-:W-:Y:S02]  /*1b50*/  IMAD.MOV.U32 R23, RZ, RZ, R27 ;  /* 0x000000ffff177224 */ /* 0x000fe400078e001b */
[----:B------:R-:W-:Y:S02]  /*1b60*/  IMAD.MOV.U32 R24, RZ, RZ, R8 ;  /* 0x000000ffff187224 */ /* 0x000fe400078e0008 */
[----:B------:R-:W-:-:S07]  /*1b70*/  IMAD.MOV.U32 R25, RZ, RZ, R9 ;  /* 0x000000ffff197224 */ /* 0x000fce00078e0009 */
[----:B------:R-:W-:Y:S05]  /*1b80*/  CALL.REL.NOINC `($__internal_0_$__cuda_sm20_div_rn_f64_full) ;  /* 0x0000002c00547944 */ /* 0x000fea0003c00000 */
[----:B------:R-:W-:Y:S02]  /*1b90*/  IMAD.MOV.U32 R20, RZ, RZ, R22 ;  /* 0x000000ffff147224 */ /* 0x000fe400078e0016 */
[----:B------:R-:W-:-:S07]  /*1ba0*/  IMAD.MOV.U32 R21, RZ, RZ, R23 ;  /* 0x000000ffff157224 */ /* 0x000fce00078e0017 */
.L_x_15:
[----:B------:R-:W-:Y:S05]  /*1bb0*/  BSYNC.RECONVERGENT B0 ;  /* 0x0000000000007941 */ /* 0x000fea0003800200 */
.L_x_14:
[----:B------:R-:W-:Y:S01]  /*1bc0*/  UMOV UR10, 0xf277bbe5 ;  /* 0xf277bbe5000a7882 */ /* 0x000fe20000000000 */
[----:B------:R-:W-:Y:S01]  /*1bd0*/  UMOV UR11, 0x400fb319 ;  /* 0x400fb319000b7882 */ /* 0x000fe20000000000 */
[----:B------:R-:W-:Y:S01]  /*1be0*/  BSSY.RECONVERGENT B2, `(.L_x_16) ;  /* 0x0000164000027945 */ /* 0x000fe20003800200 */
[----:B------:R-:W-:Y:S02]  /*1bf0*/  DSETP.GTU.AND P0, PT, |R20|, UR10, PT ;  /* 0x0000000a14007e2a */ /* 0x000fe4000bf0c200 */
[----:B------:R-:W-:-:S12]  /*1c00*/  DADD R22, -RZ, |R20| ;  /* 0x00000000ff167229 */ /* 0x000fd80000000514 */
[----:B------:R-:W-:Y:S05]  /*1c10*/  @P0 BRA `(.L_x_17) ;  /* 0x0000000000e80947 */ /* 0x000fea0003800000 */
[----:B------:R-:W-:Y:S01]  /*1c20*/  UMOV UR10, 0x2e971b40 ;  /* 0x2e971b40000a7882 */ /* 0x000fe20000000000 */
[----:B------:R-:W-:Y:S02]  /*1c30*/  UMOV UR11, 0x40033d15 ;  /* 0x40033d15000b7882 */ /* 0x000fe40000000000 */
[----:B------:R-:W-:Y:S01]  /*1c40*/  DADD R42, |R20|, -UR10 ;  /* 0x8000000a142a7e29 */ /* 0x000fe20008000200 */
[----:B------:R-:W-:Y:S01]  /*1c50*/  UMOV UR10, 0xd7da258e ;  /* 0xd7da258e000a7882 */ /* 0x000fe20000000000 */
[----:B------:R-:W-:Y:S01]  /*1c60*/  UMOV UR11, 0x3ca0f539 ;  /* 0x3ca0f539000b7882 */ /* 0x000fe20000000000 */
[----:B------:R-:W-:Y:S02]  /*1c70*/  IMAD.MOV.U32 R20, RZ, RZ, -0x573d6b44 ;  /* 0xa8c294bcff147424 */ /* 0x000fe400078e00ff */
[----:B------:R-:W-:-:S03]  /*1c80*/  IMAD.MOV.U32 R21, RZ, RZ, 0x3cfcf8f9 ;  /* 0x3cfcf8f9ff157424 */ /* 0x000fc600078e00ff */
[----:B------:R-:W-:Y:S01]  /*1c90*/  DADD R42, R42, UR10 ;  /* 0x0000000a2a2a7e29 */ /* 0x000fe20008000000 */
[----:B------:R-:W-:Y:S01]  /*1ca0*/  UMOV UR10, 0x64c48c61 ;  /* 0x64c48c61000a7882 */ /* 0x000fe20000000000 */
[----:B------:R-:W-:-:S06]  /*1cb0*/  UMOV UR11, 0x3cc0d185 ;  /* 0x3cc0d185000b7882 */ /* 0x000fcc0000000000 */
[----:B------:R-:W-:Y:S01]  /*1cc0*/  DFMA R20, R42, -UR10, -R20 ;  /* 0x8000000a2a147c2b */ /* 0x000fe20008000814 */
[----:B------:R-:W-:Y:S01]  /*1cd0*/  UMOV UR10, 0x3cae498b ;  /* 0x3cae498b000a7882 */ /* 0x000fe20000000000 */
[----:B------:R-:W-:-:S06]  /*1ce0*/  UMOV UR11, 0x3d3fab98 ;  /* 0x3d3fab98000b7882 */ /* 0x000fcc0000000000 */
[----:B------:R-:W-:Y:S01]  /*1cf0*/  DFMA R20, R42, R20, UR10 ;  /* 0x0000000a2a147e2b */ /* 0x000fe20008000014 */
[----:B------:R-:W-:Y:S01]  /*1d00*/  UMOV UR10, 0x18579b88 ;  /* 0x18579b88000a7882 */ /* 0x000fe20000000000 */
[----:B------:R-:W-:-:S06]  /*1d10*/  UMOV UR11, 0x3d7cd7c0 ;  /* 0x3d7cd7c0000b7882 */ /* 0x000fcc0000000000 */
[----:B------:R-:W-:Y:S01]  /*1d20*/  DFMA R20, R42, R20, UR10 ;  /* 0x0000000a2a147e2b */ /* 0x000fe20008000014 */
[----:B------:R-:W-:Y:S01]  /*1d30*/  UMOV UR10, 0x42d64fdd ;  /* 0x42d64fdd000a7882 */ /* 0x000fe20000000000 */
[----:B------:R-:W-:-:S06]  /*1d40*/  UMOV UR11, 0x3dbbdd23 ;  /* 0x3dbbdd23000b7882 */ /* 0x000fcc0000000000 */
[----:B------:R-:W-:Y:S01]  /*1d50*/  DFMA R20, R42, R20, -UR10 ;  /* 0x8000000a2a147e2b */ /* 0x000fe20008000014 */
[----:B------:R-:W-:Y:S01]  /*1d60*/  UMOV UR10, 0x416b1e2b ;  /* 0x416b1e2b000a7882 */ /* 0x000fe20000000000 */
[----:B------:R-:W-:-:S06]  /*1d70*/  UMOV UR11, 0x3df5c2d9 ;  /* 0x3df5c2d9000b7882 */ /* 0x000fcc0000000000 */
[----:B------:R-:W-:Y:S01]  /*1d80*/  DFMA R20, R42, R20, -UR10 ;  /* 0x8000000a2a147e2b */ /* 0x000fe20008000014 */
        /* <DEDUP_REMOVED lines=32> */
[----:B------:R-:W-:-:S08]  /*1f90*/  DFMA R20, R42, R20, -UR10 ;  /* 0x8000000a2a147e2b */ /* 0x000fd00008000014 */
[----:B------:R-:W-:Y:S01]  /*1fa0*/  DMUL R42, R42, R20 ;  /* 0x000000142a2a7228 */ /* 0x000fe20000000000 */
[----:B------:R-:W-:Y:S10]  /*1fb0*/  BRA `(.L_x_18) ;  /* 0x0000001000987947 */ /* 0x000ff40003800000 */
.L_x_17:
[----:B------:R-:W-:Y:S01]  /*1fc0*/  UMOV UR10, 0x1a62f5ec ;  /* 0x1a62f5ec000a7882 */ /* 0x000fe20000000000 */
[----:B------:R-:W-:Y:S02]  /*1fd0*/  UMOV UR11, 0x401c58fd ;  /* 0x401c58fd000b7882 */ /* 0x000fe40000000000 */
[----:B------:R-:W-:-:S14]  /*1fe0*/  DSETP.GTU.AND P0, PT, |R20|, UR10, PT ;  /* 0x0000000a14007e2a */ /* 0x000fdc000bf0c200 */
        /* <DEDUP_REMOVED lines=8> */
[----:B------:R-:W-:Y:S01]  /*2070*/  DADD R42, R42, -UR10 ;  /* 0x8000000a2a2a7e29 */ /* 0x000fe20008000000 */
[----:B------:R-:W-:Y:S01]  /*2080*/  UMOV UR10, 0xf126b343 ;  /* 0xf126b343000a7882 */ /* 0x000fe20000000000 */
[----:B------:R-:W-:-:S06]  /*2090*/  UMOV UR11, 0x3cbcb0a8 ;  /* 0x3cbcb0a8000b7882 */ /* 0x000fcc0000000000 */
[----:B------:R-:W-:Y:S01]  /*20a0*/  DFMA R20, R42, UR10, R20 ;  /* 0x0000000a2a147c2b */ /* 0x000fe20008000014 */
        /* <DEDUP_REMOVED lines=44> */
[----:B------:R-:W-:-:S08]  /*2370*/  DFMA R20, R42, R20, UR10 ;  /* 0x0000000a2a147e2b */ /* 0x000fd00008000014 */
[----:B------:R-:W-:Y:S01]  /*2380*/  DMUL R42, R42, R20 ;  /* 0x000000142a2a7228 */ /* 0x000fe20000000000 */
[----:B------:R-:W-:Y:S10]  /*2390*/  BRA `(.L_x_18) ;  /* 0x0000000c00a07947 */ /* 0x000ff40003800000 */
.L_x_19:
        /* <DEDUP_REMOVED lines=9> */
[----:B------:R-:W-:Y:S02]  /*2430*/  IMAD.MOV.U32 R20, RZ, RZ, 0x1aaac629 ;  /* 0x1aaac629ff147424 */ /* 0x000fe400078e00ff */
        /* <DEDUP_REMOVED lines=52> */
.L_x_20:
[----:B------:R-:W-:Y:S01]  /*2780*/  DSETP.NEU.AND P0, PT, |R20|, +INF , PT ;  /* 0x7ff000001400742a */ /* 0x000fe20003f0d200 */
[----:B------:R-:W-:-:S13]  /*2790*/  CS2R R42, SRZ ;  /* 0x00000000002a7805 */ /* 0x000fda000001ff00 */
[----:B------:R-:W-:Y:S05]  /*27a0*/  @!P0 BRA `(.L_x_18) ;  /* 0x00000008009c8947 */ /* 0x000fea0003800000 */
[----:B------:R-:W0:Y:S01]  /*27b0*/  MUFU.RCP64H R25, R23 ;  /* 0x0000001700197308 */ /* 0x000e220000001800 */
[----:B------:R-:W-:Y:S01]  /*27c0*/  IMAD.MOV.U32 R24, RZ, RZ, RZ ;  /* 0x000000ffff187224 */ /* 0x000fe200078e00ff */
[----:B------:R-:W-:Y:S01]  /*27d0*/  UMOV UR10, 0x1c34685e ;  /* 0x1c34685e000a7882 */ /* 0x000fe20000000000 */
[----:B------:R-:W-:Y:S01]  /*27e0*/  IMAD.MOV.U32 R28, RZ, RZ, 0x23b12b84 ;  /* 0x23b12b84ff1c7424 */ /* 0x000fe200078e00ff */
[----:B------:R-:W-:Y:S01]  /*27f0*/  UMOV UR11, 0x414602fe ;  /* 0x414602fe000b7882 */ /* 0x000fe20000000000 */
[----:B------:R-:W-:Y:S01]  /*2800*/  IMAD.MOV.U32 R29, RZ, RZ, 0x410ecd45 ;  /* 0x410ecd45ff1d7424 */ /* 0x000fe200078e00ff */
[----:B------:R-:W-:Y:S01]  /*2810*/  UMOV UR12, 0xe6e7cc7d ;  /* 0xe6e7cc7d000c7882 */ /* 0x000fe20000000000 */
[----:B------:R-:W-:Y:S01]  /*2820*/  IMAD.MOV.U32 R30, RZ, RZ, 0x7a655012 ;  /* 0x7a655012ff1e7424 */ /* 0x000fe200078e00ff */
[----:B------:R-:W-:Y:S01]  /*2830*/  UMOV UR13, 0x40373b92 ;  /* 0x40373b92000d7882 */ /* 0x000fe20000000000 */
[----:B------:R-:W-:Y:S01]  /*2840*/  IMAD.MOV.U32 R31, RZ, RZ, 0x40992746 ;  /* 0x40992746ff1f7424 */ /* 0x000fe200078e00ff */
[----:B------:R-:W-:Y:S01]  /*2850*/  BSSY.RECONVERGENT B0, `(.L_x_21) ;  /* 0x000003d000007945 */ /* 0x000fe20003800200 */
[----:B------:R-:W-:-:S02]  /*2860*/  IMAD.MOV.U32 R46, RZ, RZ, 0x0 ;  /* 0x00000000ff2e7424 */ /* 0x000fc400078e00ff */
[----:B------:R-:W-:Y:S02]  /*2870*/  IMAD.MOV.U32 R47, RZ, RZ, 0x3fd80000 ;  /* 0x3fd80000ff2f7424 */ /* 0x000fe400078e00ff */
[----:B------:R-:W-:Y:S01]  /*2880*/  VIADD R0, R23, 0xfff00000 ;  /* 0xfff0000017007836 */ /* 0x000fe20000000000 */
[----:B0-----:R-:W-:-:S04]  /*2890*/  DFMA R26, R24, -|R20|, 1 ;  /* 0x3ff00000181a742b */ /* 0x001fc80000000c14 */
[----:B------:R-:W-:-:S04]  /*28a0*/  ISETP.GE.U32.AND P0, PT, R0, 0x7fe00000, PT ;  /* 0x7fe000000000780c */ /* 0x000fc80003f06070 */
[----:B------:R-:W-:-:S08]  /*28b0*/  DFMA R26, R26, R26, R26 ;  /* 0x0000001a1a1a722b */ /* 0x000fd0000000001a */
[----:B------:R-:W-:-:S08]  /*28c0*/  DFMA R24, R24, R26, R24 ;  /* 0x0000001a1818722b */ /* 0x000fd00000000018 */
[----:B------:R-:W-:-:S08]  /*28d0*/  DMUL R26, R24, R24 ;  /* 0x00000018181a7228 */ /* 0x000fd00000000000 */
[----:B------:R-:W-:Y:S01]  /*28e0*/  DFMA R28, R26, -UR10, R28 ;  /* 0x8000000a1a1c7c2b */ /* 0x000fe2000800001c */
[----:B------:R-:W-:Y:S01]  /*28f0*/  UMOV UR10, 0x1972f05a ;  /* 0x1972f05a000a7882 */ /* 0x000fe20000000000 */
[----:B------:R-:W-:-:S06]  /*2900*/  UMOV UR11, 0x40c7a2fc ;  /* 0x40c7a2fc000b7882 */ /* 0x000fcc0000000000 */
[C---:B------:R-:W-:Y:S01]  /*2910*/  DFMA R42, R26.reuse, R28, -UR10 ;  /* 0x8000000a1a2a7e2b */ /* 0x040fe2000800001c */
[----:B------:R-:W-:Y:S01]  /*2920*/  UMOV UR10, 0x8c11a9dc ;  /* 0x8c11a9dc000a7882 */ /* 0x000fe20000000000 */
[----:B------:R-:W-:Y:S01]  /*2930*/  UMOV UR11, 0x40d115cb ;  /* 0x40d115cb000b7882 */ /* 0x000fe20000000000 */
[----:B------:R-:W0:Y:S01]  /*2940*/  MUFU.RSQ64H R29, R23 ;  /* 0x00000017001d7308 */ /* 0x000e220000001c00 */
[C---:B------:R-:W-:Y:S01]  /*2950*/  DFMA R30, R26.reuse, -UR10, R30 ;  /* 0x8000000a1a1e7c2b */ /* 0x040fe2000800001e */
[----:B------:R-:W-:Y:S01]  /*2960*/  UMOV UR10, 0x1f7e5beb ;  /* 0x1f7e5beb000a7882 */ /* 0x000fe20000000000 */
[----:B------:R-:W-:Y:S01]  /*2970*/  UMOV UR11, 0x407eba13 ;  /* 0x407eba13000b7882 */ /* 0x000fe20000000000 */
[----:B------:R-:W-:Y:S01]  /*2980*/  IMAD.MOV.U32 R28, RZ, RZ, RZ ;  /* 0x000000ffff1c7224 */ /* 0x000fe200078e00ff */
[----:B------:R-:W-:Y:S01]  /*2990*/  DFMA R42, R26, R42, UR10 ;  /* 0x0000000a1a2a7e2b */ /* 0x000fe2000800002a */
[----:B------:R-:W-:Y:S01]  /*29a0*/  UMOV UR10, 0x7e247bd4 ;  /* 0x7e247bd4000a7882 */ /* 0x000fe20000000000 */
[----:B------:R-:W-:-:S02]  /*29b0*/  UMOV UR11, 0x40575178 ;  /* 0x40575178000b7882 */ /* 0x000fc40000000000 */
[C---:B------:R-:W-:Y:S01]  /*29c0*/  DFMA R30, R26.reuse, R30, -UR10 ;  /* 0x8000000a1a1e7e2b */ /* 0x040fe2000800001e */
[----:B------:R-:W-:Y:S01]  /*29d0*/  UMOV UR10, 0xe5fc36b2 ;  /* 0xe5fc36b2000a7882 */ /* 0x000fe20000000000 */
[----:B------:R-:W-:Y:S02]  /*29e0*/  UMOV UR11, 0x401704c4 ;  /* 0x401704c4000b7882 */ /* 0x000fe40000000000 */
[C---:B------:R-:W-:Y:S01]  /*29f0*/  DFMA R42, R26.reuse, R42, -UR12 ;  /* 0x8000000c1a2a7e2b */ /* 0x040fe2000800002a */
[----:B------:R-:W-:Y:S01]  /*2a00*/  UMOV UR12, 0x104d5d05 ;  /* 0x104d5d05000c7882 */ /* 0x000fe20000000000 */
[----:B------:R-:W-:Y:S02]  /*2a10*/  UMOV UR13, 0x3fcad320 ;  /* 0x3fcad320000d7882 */ /* 0x000fe40000000000 */
[----:B------:R-:W-:Y:S01]  /*2a20*/  DFMA R30, R26, R30, UR10 ;  /* 0x0000000a1a1e7e2b */ /* 0x000fe2000800001e */
[----:B------:R-:W-:Y:S01]  /*2a30*/  UMOV UR10, 0xe63a2f08 ;  /* 0xe63a2f08000a7882 */ /* 0x000fe20000000000 */
[----:B0-----:R-:W-:Y:S01]  /*2a40*/  DMUL R44, R28, R28 ;  /* 0x0000001c1c2c7228 */ /* 0x001fe20000000000 */
[----:B------:R-:W-:-:S02]  /*2a50*/  UMOV UR11, 0x3ffa31be ;  /* 0x3ffa31be000b7882 */ /* 0x000fc40000000000 */
[C---:B------:R-:W-:Y:S01]  /*2a60*/  DFMA R42, R26.reuse, R42, UR10 ;  /* 0x0000000a1a2a7e2b */ /* 0x040fe2000800002a */
[----:B------:R-:W-:Y:S01]  /*2a70*/  UMOV UR10, 0x7a2fd531 ;  /* 0x7a2fd531000a7882 */ /* 0x000fe20000000000 */
[----:B------:R-:W-:Y:S02]  /*2a80*/  UMOV UR11, 0x3fe15b74 ;  /* 0x3fe15b74000b7882 */ /* 0x000fe40000000000 */
[----:B------:R-:W-:Y:S01]  /*2a90*/  DFMA R30, R26, R30, -UR10 ;  /* 0x8000000a1a1e7e2b */ /* 0x000fe2000800001e */
[----:B------:R-:W-:Y:S01]  /*2aa0*/  UMOV UR10, 0xcf6cb79b ;  /* 0xcf6cb79b000a7882 */ /* 0x000fe20000000000 */
[----:B------:R-:W-:Y:S01]  /*2ab0*/  DFMA R44, -R44, |R20|, 1 ;  /* 0x3ff000002c2c742b */ /* 0x000fe20000000514 */
[----:B------:R-:W-:Y:S01]  /*2ac0*/  UMOV UR11, 0x3fba7fea ;  /* 0x3fba7fea000b7882 */ /* 0x000fe20000000000 */
[----:B------:R-:W-:Y:S01]  /*2ad0*/  DFMA R42, R26, R42, -UR12 ;  /* 0x8000000c1a2a7e2b */ /* 0x000fe2000800002a */
[----:B------:R-:W-:Y:S01]  /*2ae0*/  UMOV UR12, 0x9c76d07e ;  /* 0x9c76d07e000c7882 */ /* 0x000fe20000000000 */
[----:B------:R-:W-:-:S02]  /*2af0*/  UMOV UR13, 0x3fb0aaaa ;  /* 0x3fb0aaaa000d7882 */ /* 0x000fc40000000000 */
[----:B------:R-:W-:Y:S01]  /*2b00*/  DFMA R30, R26, R30, UR10 ;  /* 0x0000000a1a1e7e2b */ /* 0x000fe2000800001e */
[----:B------:R-:W-:Y:S01]  /*2b10*/  UMOV UR10, 0xeddcf548 ;  /* 0xeddcf548000a7882 */ /* 0x000fe20000000000 */
[----:B------:R-:W-:Y:S01]  /*2b20*/  DFMA R46, R44, R46, 0.5 ;  /* 0x3fe000002c2e742b */ /* 0x000fe2000000002e */
[----:B------:R-:W-:Y:S01]  /*2b30*/  UMOV UR11, 0x3fafffff ;  /* 0x3fafffff000b7882 */ /* 0x000fe20000000000 */
[----:B------:R-:W-:Y:S02]  /*2b40*/  DMUL R44, R28, R44 ;  /* 0x0000002c1c2c7228 */ /* 0x000fe40000000000 */
[C---:B------:R-:W-:Y:S01]  /*2b50*/  DFMA R42, R26.reuse, R42, UR12 ;  /* 0x0000000c1a2a7e2b */ /* 0x040fe2000800002a */
[----:B------:R-:W-:Y:S01]  /*2b60*/  UMOV UR12, 0xfffdacec ;  /* 0xfffdacec000c7882 */ /* 0x000fe20000000000 */
[----:B------:R-:W-:Y:S01]  /*2b70*/  UMOV UR13, 0x3fbfffff ;  /* 0x3fbfffff000d7882 */ /* 0x000fe20000000000 */
[----:B------:R-:W-:Y:S01]  /*2b80*/  DFMA R30, R26, R30, -UR10 ;  /* 0x8000000a1a1e7e2b */ /* 0x000fe2000800001e */
[----:B------:R-:W-:Y:S01]  /*2b90*/  UMOV UR10, 0xffffc9e5 ;  /* 0xffffc9e5000a7882 */ /* 0x000fe20000000000 */
[----:B------:R-:W-:Y:S01]  /*2ba0*/  UMOV UR11, 0x3fefffff ;  /* 0x3fefffff000b7882 */ /* 0x000fe20000000000 */
[----:B------:R-:W-:-:S02]  /*2bb0*/  DFMA R28, R46, R44, R28 ;  /* 0x0000002c2e1c722b */ /* 0x000fc4000000001c */
[----:B------:R-:W-:-:S03]  /*2bc0*/  DFMA R44, R26, R42, -UR12 ;  /* 0x8000000c1a2c7e2b */ /* 0x000fc6000800002a */
[----:B------:R-:W-:-:S05]  /*2bd0*/  DFMA R42, R26, R30, UR10 ;  /* 0x0000000a1a2a7e2b */ /* 0x000fca000800001e */
[----:B------:R-:W-:Y:S01]  /*2be0*/  DFMA R20, R24, R44, |R20| ;  /* 0x0000002c1814722b */ /* 0x000fe20000000414 */
[----:B------:R-:W-:Y:S10]  /*2bf0*/  @!P0 BRA `(.L_x_22) ;  /* 0x0000000000088947 */ /* 0x000ff40003800000 */
[----:B------:R-:W-:-:S07]  /*2c00*/  MOV R0, 0x2c20 ;  /* 0x00002c2000007802 */ /* 0x000fce0000000f00 */
[----:B------:R-:W-:Y:S05]  /*2c10*/  CALL.REL.NOINC `($__internal_1_$__cuda_sm20_drsqrt_f64_slowpath_v2) ;  /* 0x0000002000a47944 */ /* 0x000fea0003c00000 */
.L_x_22:
[----:B------:R-:W-:Y:S05]  /*2c20*/  BSYNC.RECONVERGENT B0 ;  /* 0x0000000000007941 */ /* 0x000fea0003800200 */
.L_x_21:
[----:B------:R-:W-:Y:S01]  /*2c30*/  UMOV UR10, 0x6dc9c883 ;  /* 0x6dc9c883000a7882 */ /* 0x000fe20000000000 */
[----:B------:R-:W-:Y:S01]  /*2c40*/  UMOV UR11, 0x3fe45f30 ;  /* 0x3fe45f30000b7882 */ /* 0x000fe20000000000 */
[C---:B------:R-:W-:Y:S01]  /*2c50*/  DSETP.GE.AND P0, PT, |R20|.reuse, 2.14748364800000000000e+09, PT ;  /* 0x41e000001400742a */ /* 0x040fe20003f06200 */
[----:B------:R-:W-:Y:S01]  /*2c60*/  BSSY.RECONVERGENT B3, `(.L_x_23) ;  /* 0x0000018000037945 */ /* 0x000fe20003800200 */
[----:B------:R-:W-:Y:S01]  /*2c70*/  DMUL R22, R20, UR10 ;  /* 0x0000000a14167c28 */ /* 0x000fe20008000000 */
[----:B------:R-:W-:Y:S01]  /*2c80*/  UMOV UR10, 0x54442d18 ;  /* 0x54442d18000a7882 */ /* 0x000fe20000000000 */
[----:B------:R-:W-:-:S08]  /*2c90*/  UMOV UR11, 0x3ff921fb ;  /* 0x3ff921fb000b7882 */ /* 0x000fd00000000000 */
[----:B------:R-:W0:Y:S08]  /*2ca0*/  F2I.F64 R22, R22 ;  /* 0x0000001600167311 */ /* 0x000e300000301100 */
[----:B0-----:R-:W0:Y:S02]  /*2cb0*/  I2F.F64 R24, R22 ;  /* 0x0000001600187312 */ /* 0x001e240000201c00 */
[----:B0-----:R-:W-:Y:S01]  /*2cc0*/  DFMA R26, R24, -UR10, R20 ;  /* 0x8000000a181a7c2b */ /* 0x001fe20008000014 */
[----:B------:R-:W-:Y:S01]  /*2cd0*/  UMOV UR10, 0x33d43651 ;  /* 0x33d43651000a7882 */ /* 0x000fe20000000000 */
[----:B------:R-:W-:-:S02]  /*2ce0*/  UMOV UR11, 0x3fe98845 ;  /* 0x3fe98845000b7882 */ /* 0x000fc40000000000 */
[----:B------:R-:W-:Y:S01]  /*2cf0*/  DMUL R28, R28, UR10 ;  /* 0x0000000a1c1c7c28 */ /* 0x000fe20008000000 */
[----:B------:R-:W-:Y:S01]  /*2d00*/  UMOV UR10, 0x33145c00 ;  /* 0x33145c00000a7882 */ /* 0x000fe20000000000 */
[----:B------:R-:W-:Y:S02]  /*2d10*/  UMOV UR11, 0x3c91a626 ;  /* 0x3c91a626000b7882 */ /* 0x000fe40000000000 */
[----:B------:R-:W-:Y:S01]  /*2d20*/  DFMA R26, R24, -UR10, R26 ;  /* 0x8000000a181a7c2b */ /* 0x000fe2000800001a */
[----:B------:R-:W-:Y:S01]  /*2d30*/  UMOV UR10, 0x252049c0 ;  /* 0x252049c0000a7882 */ /* 0x000fe20000000000 */
[----:B------:R-:W-:Y:S02]  /*2d40*/  UMOV UR11, 0x397b839a ;  /* 0x397b839a000b7882 */ /* 0x000fe40000000000 */
[----:B------:R-:W-:-:S04]  /*2d50*/  DMUL R42, R42, R28 ;  /* 0x0000001c2a2a7228 */ /* 0x000fc80000000000 */
[----:B------:R-:W-:Y:S01]  /*2d60*/  DFMA R24, R24, -UR10, R26 ;  /* 0x8000000a18187c2b */ /* 0x000fe2000800001a */
[----:B------:R-:W-:Y:S10]  /*2d70*/  @!P0 BRA `(.L_x_24) ;  /* 0x0000000000188947 */ /* 0x000ff40003800000 */
[----:B------:R-:W-:Y:S01]  /*2d80*/  IMAD.MOV.U32 R23, RZ, RZ, R21 ;  /* 0x000000ffff177224 */ /* 0x000fe200078e0015 */
[----:B------:R-:W-:-:S07]  /*2d90*/  MOV R22, 0x2db0 ;  /* 0x00002db000167802 */ /* 0x000fce0000000f00 */
[----:B------:R-:W-:Y:S05]  /*2da0*/  CALL.REL.NOINC `($forcomputeKernel$__internal_trig_reduction_slowpathd) ;  /* 0x0000002400747944 */ /* 0x000fea0003c00000 */
[----:B------:R-:W-:Y:S02]  /*2db0*/  IMAD.MOV.U32 R22, RZ, RZ, R0 ;  /* 0x000000ffff167224 */ /* 0x000fe400078e0000 */
[----:B------:R-:W-:Y:S02]  /*2dc0*/  IMAD.MOV.U32 R24, RZ, RZ, R28 ;  /* 0x000000ffff187224 */ /* 0x000fe400078e001c */
[----:B------:R-:W-:-:S07]  /*2dd0*/  IMAD.MOV.U32 R25, RZ, RZ, R29 ;  /* 0x000000ffff197224 */ /* 0x000fce00078e001d */
.L_x_24:
[----:B------:R-:W-:Y:S05]  /*2de0*/  BSYNC.RECONVERGENT B3 ;  /* 0x0000000000037941 */ /* 0x000fea0003800200 */
.L_x_23:
[----:B------:R-:W-:Y:S01]  /*2df0*/  LOP3.LUT R20, R22, 0x3, RZ, 0xc0, !PT ;  /* 0x0000000316147812 */ /* 0x000fe200078ec0ff */
[----:B------:R-:W-:Y:S01]  /*2e00*/  UMOV UR10, 0x54442d18 ;  /* 0x54442d18000a7882 */ /* 0x000fe20000000000 */
[----:B------:R-:W-:Y:S01]  /*2e10*/  UMOV UR11, 0x3fe921fb ;  /* 0x3fe921fb000b7882 */ /* 0x000fe20000000000 */
[----:B------:R-:W-:Y:S01]  /*2e20*/  BSSY.RECONVERGENT B3, `(.L_x_25) ;  /* 0x0000022000037945 */ /* 0x000fe20003800200 */
[----:B------:R-:W-:Y:S01]  /*2e30*/  DADD R24, R24, -UR10 ;  /* 0x8000000a18187e29 */ /* 0x000fe20008000000 */
[----:B------:R-:W-:Y:S01]  /*2e40*/  UMOV UR11, 0x3ff921fb ;  /* 0x3ff921fb000b7882 */ /* 0x000fe20000000000 */
[----:B------:R-:W0:Y:S06]  /*2e50*/  I2F.F64.U32 R20, R20 ;  /* 0x0000001400147312 */ /* 0x000e2c0000201800 */
[----:B0-----:R-:W-:-:S08]  /*2e60*/  DFMA R24, R20, UR10, R24 ;  /* 0x0000000a14187c2b */ /* 0x001fd00008000018 */
[----:B------:R-:W-:-:S14]  /*2e70*/  DSETP.NEU.AND P0, PT, |R24|, +INF , PT ;  /* 0x7ff000001800742a */ /* 0x000fdc0003f0d200 */
[----:B------:R-:W-:Y:S01]  /*2e80*/  @!P0 DMUL R44, RZ, R24 ;  /* 0x00000018ff2c8228 */ /* 0x000fe20000000000 */
[----:B------:R-:W-:Y:S01]  /*2e90*/  @!P0 IMAD.MOV.U32 R0, RZ, RZ, 0x1 ;  /* 0x00000001ff008424 */ /* 0x000fe200078e00ff */
[----:B------:R-:W-:Y:S09]  /*2ea0*/  @!P0 BRA `(.L_x_26) ;  /* 0x0000000000648947 */ /* 0x000ff20003800000 */
[----:B------:R-:W-:Y:S01]  /*2eb0*/  UMOV UR10, 0x6dc9c883 ;  /* 0x6dc9c883000a7882 */ /* 0x000fe20000000000 */
[----:B------:R-:W-:Y:S01]  /*2ec0*/  UMOV UR11, 0x3fe45f30 ;  /* 0x3fe45f30000b7882 */ /* 0x000fe20000000000 */
[C---:B------:R-:W-:Y:S01]  /*2ed0*/  DSETP.GE.AND P0, PT, |R24|.reuse, 2.14748364800000000000e+09, PT ;  /* 0x41e000001800742a */ /* 0x040fe20003f06200 */
[----:B------:R-:W-:Y:S01]  /*2ee0*/  BSSY.RECONVERGENT B4, `(.L_x_27) ;  /* 0x0000014000047945 */ /* 0x000fe20003800200 */
        /* <DEDUP_REMOVED lines=19> */
.L_x_28:
[----:B------:R-:W-:Y:S05]  /*3020*/  BSYNC.RECONVERGENT B4 ;  /* 0x0000000000047941 */ /* 0x000fea0003800200 */
.L_x_27:
[----:B------:R-:W-:-:S07]  /*3030*/  VIADD R0, R0, 0x1 ;  /* 0x0000000100007836 */ /* 0x000fce0000000000 */
.L_x_26:
[----:B------:R-:W-:Y:S05]  /*3040*/  BSYNC.RECONVERGENT B3 ;  /* 0x0000000000037941 */ /* 0x000fea0003800200 */
.L_x_25:
        /* <DEDUP_REMOVED lines=8> */
[----:B------:R-:W-:-:S03]  /*30d0*/  IMAD.MOV.U32 R50, RZ, RZ, 0x20fd8164 ;  /* 0x20fd8164ff327424 */ /* 0x000fc600078e00ff */
[----:B------:R-:W-:Y:S01]  /*30e0*/  ISETP.NE.U32.AND P0, PT, R46, 0x1, PT ;  /* 0x000000012e00780c */ /* 0x000fe20003f05070 */
[----:B------:R-:W-:-:S03]  /*30f0*/  IMAD.MOV.U32 R46, RZ, RZ, 0x3da8ff83 ;  /* 0x3da8ff83ff2e7424 */ /* 0x000fc600078e00ff */
[----:B------:R-:W-:Y:S02]  /*3100*/  FSEL R50, R50, -8.06006814911005101289e+34, !P0 ;  /* 0xf9785eba32327808 */ /* 0x000fe40004000000 */
[----:B------:R-:W-:Y:S01]  /*3110*/  FSEL R51, -R46, 0.11223486810922622681, !P0 ;  /* 0x3de5db652e337808 */ /* 0x000fe20004000100 */
[----:B------:R-:W-:-:S08]  /*3120*/  DMUL R46, R44, R44 ;  /* 0x0000002c2c2e7228 */ /* 0x000fd00000000000 */
[----:B--2---:R-:W-:-:S08]  /*3130*/  DFMA R20, R46, R50, R20 ;  /* 0x000000322e14722b */ /* 0x004fd00000000014 */
[----:B------:R-:W-:-:S08]  /*3140*/  DFMA R20, R46, R20, R22 ;  /* 0x000000142e14722b */ /* 0x000fd00000000016 */
[----:B---3--:R-:W-:-:S08]  /*3150*/  DFMA R20, R46, R20, R24 ;  /* 0x000000142e14722b */ /* 0x008fd00000000018 */
[----:B------:R-:W-:-:S08]  /*3160*/  DFMA R20, R46, R20, R26 ;  /* 0x000000142e14722b */ /* 0x000fd0000000001a */
[----:B----4-:R-:W-:-:S08]  /*3170*/  DFMA R20, R46, R20, R28 ;  /* 0x000000142e14722b */ /* 0x010fd0000000001c */
[----:B------:R-:W-:-:S08]  /*3180*/  DFMA R20, R46, R20, R30 ;  /* 0x000000142e14722b */ /* 0x000fd0000000001e */
[----:B------:R-:W-:Y:S02]  /*3190*/  DFMA R44, R20, R44, R44 ;  /* 0x0000002c142c722b */ /* 0x000fe4000000002c */
[----:B------:R-:W-:-:S10]  /*31a0*/  DFMA R20, R46, R20, 1 ;  /* 0x3ff000002e14742b */ /* 0x000fd40000000014 */
[----:B------:R-:W-:Y:S02]  /*31b0*/  FSEL R22, R20, R44, !P0 ;  /* 0x0000002c14167208 */ /* 0x000fe40004000000 */
[----:B------:R-:W-:Y:S02]  /*31c0*/  FSEL R23, R21, R45, !P0 ;  /* 0x0000002d15177208 */ /* 0x000fe40004000000 */
[----:B------:R-:W-:-:S04]  /*31d0*/  LOP3.LUT P0, RZ, R0, 0x2, RZ, 0xc0, !PT ;  /* 0x0000000200ff7812 */ /* 0x000fc8000780c0ff */
[----:B------:R-:W-:-:S10]  /*31e0*/  DADD R20, RZ, -R22 ;  /* 0x00000000ff147229 */ /* 0x000fd40000000816 */
[----:B------:R-:W-:Y:S02]  /*31f0*/  FSEL R20, R22, R20, !P0 ;  /* 0x0000001416147208 */ /* 0x000fe40004000000 */
[----:B------:R-:W-:-:S06]  /*3200*/  FSEL R21, R23, R21, !P0 ;  /* 0x0000001517157208 */ /* 0x000fcc0004000000 */
[----:B------:R-:W-:-:S11]  /*3210*/  DMUL R42, R42, R20 ;  /* 0x000000142a2a7228 */ /* 0x000fd60000000000 */
.L_x_18:
[----:B------:R-:W-:Y:S05]  /*3220*/  BSYNC.RECONVERGENT B2 ;  /* 0x0000000000027941 */ /* 0x000fea0003800200 */
.L_x_16:
[----:B------:R-:W-:Y:S01]  /*3230*/  DSETP.NEU.AND P0, PT, |R38|, +INF , PT ;  /* 0x7ff000002600742a */ /* 0x000fe20003f0d200 */
[----:B------:R-:W-:-:S13]  /*3240*/  BSSY.RECONVERGENT B2, `(.L_x_29) ;  /* 0x000001d000027945 */ /* 0x000fda0003800200 */
        /* <DEDUP_REMOVED lines=26> */
.L_x_32:
[----:B------:R-:W-:Y:S05]  /*33f0*/  BSYNC.RECONVERGENT B3 ;  /* 0x0000000000037941 */ /* 0x000fea0003800200 */
.L_x_31:
[----:B------:R-:W-:-:S07]  /*3400*/  VIADD R0, R0, 0x1 ;  /* 0x0000000100007836 */ /* 0x000fce0000000000 */
.L_x_30:
[----:B------:R-:W-:Y:S05]  /*3410*/  BSYNC.RECONVERGENT B2 ;  /* 0x0000000000027941 */ /* 0x000fea0003800200 */
.L_x_29:
        /* <DEDUP_REMOVED lines=9> */
[----:B------:R-:W-:Y:S02]  /*34b0*/  BSSY.RECONVERGENT B0, `(.L_x_33) ;  /* 0x000002f000007945 */ /* 0x000fe40003800200 */
        /* <DEDUP_REMOVED lines=17> */
[----:B------:R-:W-:Y:S01]  /*35d0*/  FSEL R21, R27, R21, !P0 ;  /* 0x000000151b157208 */ /* 0x000fe20004000000 */
[----:B------:R-:W-:Y:S01]  /*35e0*/  IMAD.MOV.U32 R27, RZ, RZ, 0x3fd80000 ;  /* 0x3fd80000ff1b7424 */ /* 0x000fe200078e00ff */
[----:B------:R-:W-:Y:S01]  /*35f0*/  FSEL R20, R26, R20, !P0 ;  /* 0x000000141a147208 */ /* 0x000fe20004000000 */
[----:B------:R-:W-:Y:S01]  /*3600*/  IMAD.MOV.U32 R26, RZ, RZ, 0x0 ;  /* 0x00000000ff1a7424 */ /* 0x000fe200078e00ff */
[----:B------:R-:W0:Y:S01]  /*3610*/  MUFU.RSQ64H R23, R21 ;  /* 0x0000001500177308 */ /* 0x000e220000001c00 */
[----:B------:R-:W-:-:S05]  /*3620*/  VIADD R22, R21, 0xfcb00000 ;  /* 0xfcb0000015167836 */ /* 0x000fca0000000000 */
[----:B------:R-:W-:Y:S01]  /*3630*/  ISETP.GE.U32.AND P0, PT, R22, 0x7ca00000, PT ;  /* 0x7ca000001600780c */ /* 0x000fe20003f06070 */
[----:B0-----:R-:W-:-:S08]  /*3640*/  DMUL R24, R22, R22 ;  /* 0x0000001616187228 */ /* 0x001fd00000000000 */
[----:B------:R-:W-:-:S08]  /*3650*/  DFMA R24, -R24, R20, 1 ;  /* 0x3ff000001818742b */ /* 0x000fd00000000114 */
        /* <DEDUP_REMOVED lines=14> */
[----:B------:R-:W-:Y:S02]  /*3740*/  IMAD.MOV.U32 R26, RZ, RZ, R38 ;  /* 0x000000ffff1a7224 */ /* 0x000fe400078e0026 */
[----:B------:R-:W-:-:S02]  /*3750*/  IMAD.MOV.U32 R25, RZ, RZ, R39 ;  /* 0x000000ffff197224 */ /* 0x000fc400078e0027 */
[----:B------:R-:W-:Y:S02]  /*3760*/  IMAD.MOV.U32 R31, RZ, RZ, R27 ;  /* 0x000000ffff1f7224 */ /* 0x000fe400078e001b */
[----:B------:R-:W-:Y:S02]  /*3770*/  IMAD.MOV.U32 R22, RZ, RZ, R20 ;  /* 0x000000ffff167224 */ /* 0x000fe400078e0014 */
[----:B------:R-:W-:-:S07]  /*3780*/  IMAD.MOV.U32 R23, RZ, RZ, R21 ;  /* 0x000000ffff177224 */ /* 0x000fce00078e0015 */
[----:B------:R-:W-:Y:S05]  /*3790*/  CALL.REL.NOINC `($__internal_2_$__cuda_sm20_dsqrt_rn_f64_mediumpath_v1) ;  /* 0x0000001800507944 */ /* 0x000fea0003c00000 */
.L_x_34:
[----:B------:R-:W-:Y:S05]  /*37a0*/  BSYNC.RECONVERGENT B0 ;  /* 0x0000000000007941 */ /* 0x000fea0003800200 */
.L_x_33:
[----:B------:R-:W0:Y:S01]  /*37b0*/  MUFU.RCP64H R23, R13 ;  /* 0x0000000d00177308 */ /* 0x000e220000001800 */
[----:B------:R-:W-:Y:S01]  /*37c0*/  IMAD.MOV.U32 R22, RZ, RZ, 0x1 ;  /* 0x00000001ff167424 */ /* 0x000fe200078e00ff */
[----:B------:R-:W-:Y:S01]  /*37d0*/  DMUL R24, R24, R32 ;  /* 0x0000002018187228 */ /* 0x000fe20000000000 */
[----:B------:R-:W-:Y:S01]  /*37e0*/  FSETP.GEU.AND P1, PT, |R37|, 6.5827683646048100446e-37, PT ;  /* 0x036000002500780b */ /* 0x000fe20003f2e200 */
[----:B------:R-:W-:Y:S01]  /*37f0*/  DADD R20, R20, 1 ;  /* 0x3ff0000014147429 */ /* 0x000fe20000000000 */
[----:B------:R-:W-:Y:S07]  /*3800*/  BSSY.RECONVERGENT B0, `(.L_x_35) ;  /* 0x0000018000007945 */ /* 0x000fee0003800200 */
[----:B------:R-:W-:-:S02]  /*3810*/  DMUL R24, R24, R20 ;  /* 0x0000001418187228 */ /* 0x000fc40000000000 */
[----:B0-----:R-:W-:-:S06]  /*3820*/  DFMA R26, -R12, R22, 1 ;  /* 0x3ff000000c1a742b */ /* 0x001fcc0000000116 */
[----:B------:R-:W-:Y:S02]  /*3830*/  DMUL R24, R24, R42 ;  /* 0x0000002a18187228 */ /* 0x000fe40000000000 */
[----:B------:R-:W-:-:S06]  /*3840*/  DFMA R26, R26, R26, R26 ;  /* 0x0000001a1a1a722b */ /* 0x000fcc000000001a */
[----:B------:R-:W-:Y:S02]  /*3850*/  DMUL R24, R40, R24 ;  /* 0x0000001828187228 */ /* 0x000fe40000000000 */
[----:B------:R-:W-:-:S06]  /*3860*/  DFMA R26, R22, R26, R22 ;  /* 0x0000001a161a722b */ /* 0x000fcc0000000016 */
[----:B------:R-:W-:Y:S02]  /*3870*/  DMUL R38, R24, R4 ;  /* 0x0000000418267228 */ /* 0x000fe40000000000 */
        /* <DEDUP_REMOVED lines=16> */
.L_x_36:
[----:B------:R-:W-:Y:S05]  /*3980*/  BSYNC.RECONVERGENT B0 ;  /* 0x0000000000007941 */ /* 0x000fea0003800200 */
.L_x_35:
[----:B------:R-:W-:Y:S01]  /*3990*/  DADD R36, R20, R2 ;  /* 0x0000000014247229 */ /* 0x000fe20000000002 */
[----:B------:R-:W-:Y:S07]  /*39a0*/  BSSY.RECONVERGENT B2, `(.L_x_37) ;  /* 0x000001e000027945 */ /* 0x000fee0003800200 */
        /* <DEDUP_REMOVED lines=27> */
.L_x_40:
[----:B------:R-:W-:Y:S05]  /*3b60*/  BSYNC.RECONVERGENT B3 ;  /* 0x0000000000037941 */ /* 0x000fea0003800200 */
.L_x_39:
[----:B------:R-:W-:-:S07]  /*3b70*/  VIADD R0, R0, 0x1 ;  /* 0x0000000100007836 */ /* 0x000fce0000000000 */
.L_x_38:
[----:B------:R-:W-:Y:S05]  /*3b80*/  BSYNC.RECONVERGENT B2 ;  /* 0x0000000000027941 */ /* 0x000fea0003800200 */
.L_x_37:
        /* <DEDUP_REMOVED lines=25> */
[----:B------:R-:W-:Y:S01]  /*3d20*/  FSEL R23, R21, R41, !P0 ;  /* 0x0000002915177208 */ /* 0x000fe20004000000 */
[----:B------:R-:W-:Y:S01]  /*3d30*/  @!P1 DMUL R40, RZ, R36 ;  /* 0x00000024ff289228 */ /* 0x000fe20000000000 */
[----:B------:R-:W-:Y:S01]  /*3d40*/  LOP3.LUT P0, RZ, R0, 0x2, RZ, 0xc0, !PT ;  /* 0x0000000200ff7812 */ /* 0x000fe2000780c0ff */
[----:B------:R-:W-:-:S03]  /*3d50*/  @!P1 IMAD.MOV.U32 R0, RZ, RZ, RZ ;  /* 0x000000ffff009224 */ /* 0x000fc600078e00ff */
[----:B------:R-:W-:-:S10]  /*3d60*/  DADD R20, RZ, -R22 ;  /* 0x00000000ff147229 */ /* 0x000fd40000000816 */
[----:B------:R-:W-:Y:S02]  /*3d70*/  FSEL R20, R22, R20, !P0 ;  /* 0x0000001416147208 */ /* 0x000fe40004000000 */
[----:B------:R-:W-:-:S06]  /*3d80*/  FSEL R21, R23, R21, !P0 ;  /* 0x0000001517157208 */ /* 0x000fcc0004000000 */
[----:B------:R-:W-:Y:S01]  /*3d90*/  DFMA R18, R38, R20, R18 ;  /* 0x000000142612722b */ /* 0x000fe20000000012 */
        /* <DEDUP_REMOVED lines=19> */
[----:B------:R-:W-:Y:S01]  /*3ed0*/  MOV R22, 0x3f00 ;  /* 0x00003f0000167802 */ /* 0x000fe20000000f00 */
[----:B------:R-:W-:-:S07]  /*3ee0*/  IMAD.MOV.U32 R23, RZ, RZ, R37 ;  /* 0x000000ffff177224 */ /* 0x000fce00078e0025 */
[----:B------:R-:W-:Y:S05]  /*3ef0*/  CALL.REL.NOINC `($forcomputeKernel$__internal_trig_reduction_slowpathd) ;  /* 0x0000001400207944 */ /* 0x000fea0003c00000 */
[----:B------:R-:W-:Y:S05]  /*3f00*/  BSYNC.RECONVERGENT B3 ;  /* 0x0000000000037941 */ /* 0x000fea0003800200 */
.L_x_43:
[----:B------:R-:W-:Y:S02]  /*3f10*/  IMAD.MOV.U32 R40, RZ, RZ, R28 ;  /* 0x000000ffff287224 */ /* 0x000fe400078e001c */
[----:B------:R-:W-:-:S07]  /*3f20*/  IMAD.MOV.U32 R41, RZ, RZ, R29 ;  /* 0x000000ffff297224 */ /* 0x000fce00078e001d */
.L_x_42:
[----:B------:R-:W-:Y:S05]  /*3f30*/  BSYNC.RECONVERGENT B2 ;  /* 0x0000000000027941 */ /* 0x000fea0003800200 */
.L_x_41:
        /* <DEDUP_REMOVED lines=9> */
[----:B------:R-:W-:Y:S01]  /*3fd0*/  UIADD3 UR4, UPT, UPT, UR4, 0x1, URZ ;  /* 0x0000000104047890 */ /* 0x000fe2000fffe0ff */
[----:B------:R-:W-:Y:S01]  /*3fe0*/  IMAD.MOV.U32 R45, RZ, RZ, 0x3da8ff83 ;  /* 0x3da8ff83ff2d7424 */ /* 0x000fe200078e00ff */
[----:B------:R-:W-:Y:S01]  /*3ff0*/  ISETP.NE.U32.AND P0, PT, R36, 0x1, PT ;  /* 0x000000012400780c */ /* 0x000fe20003f05070 */
[----:B------:R-:W-:Y:S01]  /*4000*/  DMUL R36, R40, R40 ;  /* 0x0000002828247228 */ /* 0x000fe20000000000 */
[----:B------:R-:W-:Y:S01]  /*4010*/  UISETP.NE.AND UP0, UPT, UR4, 0x2800, UPT ;  /* 0x000028000400788c */ /* 0x000fe2000bf05270 */
[----:B------:R-:W-:Y:S01]  /*4020*/  DADD R34, R34, 1 ;  /* 0x3ff0000022227429 */ /* 0x000fe20000000000 */
        /* <DEDUP_REMOVED lines=16> */
[----:B------:R-:W-:Y:S01]  /*4130*/  DFMA R16, R38, R20, R16 ;  /* 0x000000142610722b */ /* 0x000fe20000000010 */
[----:B------:R-:W-:Y:S10]  /*4140*/  BRA.U UP0, `(.L_x_44) ;  /* 0xffffffd100687547 */ /* 0x000ff4000b83ffff */
[----:B------:R-:W0:Y:S01]  /*4150*/  S2R R0, SR_TID.Y ;  /* 0x0000000000007919 */ /* 0x000e220000002200 */
[----:B------:R-:W0:Y:S01]  /*4160*/  S2UR UR5, SR_CTAID.Y ;  /* 0x00000000000579c3 */ /* 0x000e220000002600 */
[----:B------:R-:W-:Y:S01]  /*4170*/  LOP3.LUT R26, RZ, R6, RZ, 0x33, !PT ;  /* 0x00000006ff1a7212 */ /* 0x000fe200078e33ff */
[----:B------:R-:W1:Y:S01]  /*4180*/  LDCU.128 UR12, c[0x0][0x390] ;  /* 0x00007200ff0c77ac */ /* 0x000e620008000c00 */
[----:B------:R-:W-:-:S05]  /*4190*/  LOP3.LUT R27, RZ, R7, RZ, 0x33, !PT ;  /* 0x00000007ff1b7212 */ /* 0x000fca00078e33ff */
[----:B------:R-:W0:Y:S08]  /*41a0*/  LDC R5, c[0x0][0x364] ;  /* 0x0000d900ff057b82 */ /* 0x000e300000000800 */
[----:B------:R-:W2:Y:S01]  /*41b0*/  LDC.64 R8, c[0x0][0x3c0] ;  /* 0x0000f000ff087b82 */ /* 0x000ea20000000a00 */
[----:B0-----:R-:W-:-:S05]  /*41c0*/  IMAD R5, R5, UR5, R0 ;  /* 0x0000000505057c24 */ /* 0x001fca000f8e0200 */
[----:B------:R-:W-:Y:S02]  /*41d0*/  IADD3 R10, P0, PT, R5, R6, RZ ;  /* 0x00000006050a7210 */ /* 0x000fe40007f1e0ff */
[--C-:B--2---:R-:W-:Y:S01]  /*41e0*/  SHF.R.S32.HI R3, RZ, 0x1f, R9.reuse ;  /* 0x0000001fff037819 */ /* 0x104fe20000011409 */
[----:B------:R-:W-:Y:S01]  /*41f0*/  IMAD.MOV.U32 R2, RZ, RZ, R9 ;  /* 0x000000ffff027224 */ /* 0x000fe200078e0009 */
[----:B------:R-:W-:Y:S01]  /*4200*/  LOP3.LUT R23, RZ, R10, RZ, 0x33, !PT ;  /* 0x0000000aff177212 */ /* 0x000fe200078e33ff */
[-C--:B------:R-:W-:Y:S02]  /*4210*/  IMAD R13, R7, R9.reuse, RZ ;  /* 0x00000009070d7224 */ /* 0x080fe400078e02ff */
[----:B------:R-:W-:Y:S01]  /*4220*/  IMAD.X R11, RZ, RZ, R7, P0 ;  /* 0x000000ffff0b7224 */ /* 0x000fe200000e0607 */
[----:B------:R-:W-:Y:S01]  /*4230*/  IADD3 R22, P1, PT, R23, R8, RZ ;  /* 0x0000000817167210 */ /* 0x000fe20007f3e0ff */
[----:B------:R-:W-:-:S03]  /*4240*/  IMAD.WIDE.U32 R28, R6, R9, R2 ;  /* 0x00000009061c7225 */ /* 0x000fc600078e0002 */
[----:B------:R-:W-:Y:S01]  /*4250*/  LOP3.LUT R15, RZ, R11, RZ, 0x33, !PT ;  /* 0x0000000bff0f7212 */ /* 0x000fe200078e33ff */
[----:B------:R-:W-:Y:S01]  /*4260*/  IMAD R33, R3, R6, R13 ;  /* 0x0000000603217224 */ /* 0x000fe200078e020d */
[----:B------:R-:W-:Y:S01]  /*4270*/  IADD3 R21, P0, PT, R23, R28, RZ ;  /* 0x0000001c17157210 */ /* 0x000fe20007f1e0ff */
[C---:B------:R-:W-:Y:S01]  /*4280*/  VIADD R13, R8.reuse, 0xffffffff ;  /* 0xffffffff080d7836 */ /* 0x040fe20000000000 */
[----:B------:R-:W-:Y:S01]  /*4290*/  LEA.HI.X.SX32 R23, R8, R15, 0x1, P1 ;  /* 0x0000000f08177211 */ /* 0x000fe200008f0eff */
[----:B------:R-:W-:Y:S01]  /*42a0*/  VIADD R25, R9, 0xffffffff ;  /* 0xffffffff09197836 */ /* 0x000fe20000000000 */
[----:B------:R-:W-:Y:S01]  /*42b0*/  IADD3.X R28, PT, PT, R15, R33, R29, P0, !PT ;  /* 0x000000210f1c7210 */ /* 0x000fe200007fe41d */
[----:B------:R-:W-:Y:S01]  /*42c0*/  IMAD.WIDE.U32 R30, R6, R9, R10 ;  /* 0x00000009061e7225 */ /* 0x000fe200078e000a */
[CC--:B------:R-:W-:Y:S02]  /*42d0*/  IADD3 R2, P0, PT, R13.reuse, -R6.reuse, RZ ;  /* 0x800000060d027210 */ /* 0x0c0fe40007f1e0ff */
[----:B------:R-:W-:Y:S01]  /*42e0*/  SHF.R.S32.HI R15, RZ, 0x1f, R25 ;  /* 0x0000001fff0f7819 */ /* 0x000fe20000011419 */
[----:B------:R-:W-:Y:S01]  /*42f0*/  IMAD.SHL.U32 R14, R30, 0x8, RZ ;  /* 0x000000081e0e7824 */ /* 0x000fe200078e00ff */
[----:B------:R-:W-:Y:S01]  /*4300*/  LEA.HI.X.SX32 R0, R13, ~R7, 0x1, P0 ;  /* 0x800000070d007211 */ /* 0x000fe200000f0eff */
[----:B------:R-:W-:Y:S01]  /*4310*/  IMAD.SHL.U32 R32, R21, 0x8, RZ ;  /* 0x0000000815207824 */ /* 0x000fe200078e00ff */
[----:B------:R-:W-:-:S02]  /*4320*/  IADD3 R4, P2, PT, R25, -R6, RZ ;  /* 0x8000000619047210 */ /* 0x000fc40007f5e0ff */
[----:B------:R-:W-:Y:S01]  /*4330*/  IADD3 R25, P1, PT, R25, -R10, RZ ;  /* 0x8000000a19197210 */ /* 0x000fe20007f3e0ff */
[-C--:B------:R-:W-:Y:S01]  /*4340*/  IMAD R13, R0, R9.reuse, RZ ;  /* 0x00000009000d7224 */ /* 0x080fe200078e02ff */
[-C--:B------:R-:W-:Y:S01]  /*4350*/  IADD3 R26, P0, PT, R26, R9.reuse, RZ ;  /* 0x000000091a1a7210 */ /* 0x080fe20007f1e0ff */
[C---:B------:R-:W-:Y:S02]  /*4360*/  IMAD.X R8, R15.reuse, 0x1, ~R7, P2 ;  /* 0x000000010f087824 */ /* 0x040fe400010e0e07 */
[----:B------:R-:W-:Y:S02]  /*4370*/  IMAD.X R0, R15, 0x1, ~R11, P1 ;  /* 0x000000010f007824 */ /* 0x000fe400008e0e0b */
[----:B------:R-:W-:Y:S02]  /*4380*/  IMAD R35, R3, R2, R13 ;  /* 0x0000000203237224 */ /* 0x000fe400078e020d */
[----:B------:R-:W-:-:S04]  /*4390*/  IMAD.WIDE.U32 R12, R2, R9, R10 ;  /* 0x00000009020c7225 */ /* 0x000fc800078e000a */
[-C--:B------:R-:W-:Y:S02]  /*43a0*/  IMAD R15, R11, R9.reuse, RZ ;  /* 0x000000090b0f7224 */ /* 0x080fe400078e02ff */
[-C--:B------:R-:W-:Y:S01]  /*43b0*/  IMAD R29, R8, R9.reuse, RZ ;  /* 0x00000009081d7224 */ /* 0x080fe200078e02ff */
[----:B-1----:R-:W-:Y:S01]  /*43c0*/  IADD3 R8, P1, PT, R32, UR12, RZ ;  /* 0x0000000c20087c10 */ /* 0x002fe2000ff3e0ff */
[----:B------:R-:W-:Y:S02]  /*43d0*/  IMAD R2, R0, R9, RZ ;  /* 0x0000000900027224 */ /* 0x000fe400078e02ff */
[C---:B------:R-:W-:Y:S02]  /*43e0*/  IMAD.X R27, R3.reuse, 0x1, R27, P0 ;  /* 0x00000001031b7824 */ /* 0x040fe400000e061b */
[C---:B------:R-:W-:Y:S02]  /*43f0*/  IMAD R15, R3.reuse, R10, R15 ;  /* 0x0000000a030f7224 */ /* 0x040fe400078e020f */
[----:B------:R-:W-:-:S02]  /*4400*/  IMAD R29, R3, R4, R29 ;  /* 0x00000004031d7224 */ /* 0x000fc400078e021d */
[----:B------:R-:W-:Y:S02]  /*4410*/  IMAD R24, R3, R25, R2 ;  /* 0x0000001903187224 */ /* 0x000fe400078e0202 */
[----:B------:R-:W-:Y:S02]  /*4420*/  IMAD.IADD R3, R31, 0x1, R33 ;  /* 0x000000011f037824 */ /* 0x000fe400078e0221 */
[----:B------:R-:W-:-:S03]  /*4430*/  IMAD.WIDE.U32 R26, R10, R9, R26 ;  /* 0x000000090a1a7225 */ /* 0x000fc600078e001a */
[----:B------:R-:W-:Y:S01]  /*4440*/  SHF.L.U64.HI R0, R30, 0x3, R3 ;  /* 0x000000031e007819 */ /* 0x000fe20000010203 */
[----:B------:R-:W-:Y:S01]  /*4450*/  IMAD.IADD R3, R13, 0x1, R35 ;  /* 0x000000010d037824 */ /* 0x000fe200078e0223 */
[----:B------:R-:W-:Y:S01]  /*4460*/  LEA R2, P0, R26, UR12, 0x3 ;  /* 0x0000000c1a027c11 */ /* 0x000fe2000f8018ff */
[----:B------:R-:W-:Y:S02]  /*4470*/  IMAD.IADD R27, R27, 0x1, R15 ;  /* 0x000000011b1b7824 */ /* 0x000fe400078e020f */
[C---:B------:R-:W-:Y:S01]  /*4480*/  IMAD.SHL.U32 R11, R12.reuse, 0x8, RZ ;  /* 0x000000080c0b7824 */ /* 0x040fe200078e00ff */
[----:B------:R-:W-:Y:S01]  /*4490*/  SHF.L.U64.HI R12, R12, 0x3, R3 ;  /* 0x000000030c0c7819 */ /* 0x000fe20000010203 */
[-C--:B------:R-:W-:Y:S01]  /*44a0*/  IMAD.WIDE.U32 R30, R10, R9.reuse, R6 ;  /* 0x000000090a1e7225 */ /* 0x080fe200078e0006 */
[----:B------:R-:W-:Y:S02]  /*44b0*/  LEA.HI.X R3, R26, UR13, R27, 0x3, P0 ;  /* 0x0000000d1a037c11 */ /* 0x000fe400080f1c1b */
[----:B------:R-:W-:Y:S01]  /*44c0*/  IADD3 R20, P0, PT, R5, R22, RZ ;  /* 0x0000001605147210 */ /* 0x000fe20007f1e0ff */
[----:B------:R-:W-:-:S04]  /*44d0*/  IMAD.WIDE.U32 R6, R25, R9, R6 ;  /* 0x0000000919067225 */ /* 0x000fc800078e0006 */
[----:B------:R-:W-:Y:S02]  /*44e0*/  IMAD.IADD R13, R15, 0x1, R31 ;  /* 0x000000010f0d7824 */ /* 0x000fe400078e021f */
[-C--:B------:R-:W-:Y:S01]  /*44f0*/  IMAD.WIDE.U32 R4, R4, R9.reuse, R22 ;  /* 0x0000000904047225 */ /* 0x080fe200078e0016 */
[----:B------:R-:W-:Y:S02]  /*4500*/  SHF.L.U64.HI R22, R21, 0x3, R28 ;  /* 0x0000000315167819 */ /* 0x000fe4000001021c */
[C---:B------:R-:W-:Y:S01]  /*4510*/  SHF.L.U64.HI R13, R30.reuse, 0x3, R13 ;  /* 0x000000031e0d7819 */ /* 0x040fe2000001020d */
[----:B------:R-:W-:Y:S02]  /*4520*/  IMAD.IADD R7, R7, 0x1, R24 ;  /* 0x0000000107077824 */ /* 0x000fe400078e0218 */
[----:B------:R-:W-:Y:S02]  /*4530*/  IMAD.X R21, RZ, RZ, R23, P0 ;  /* 0x000000ffff157224 */ /* 0x000fe400000e0617 */
[----:B------:R-:W-:Y:S01]  /*4540*/  IMAD.SHL.U32 R26, R30, 0x8, RZ ;  /* 0x000000081e1a7824 */ /* 0x000fe200078e00ff */
[C---:B------:R-:W-:Y:S01]  /*4550*/  SHF.L.U64.HI R23, R6.reuse, 0x3, R7 ;  /* 0x0000000306177819 */ /* 0x040fe20000010207 */
[----:B------:R-:W-:Y:S01]  /*4560*/  IMAD.SHL.U32 R27, R6, 0x8, RZ ;  /* 0x00000008061b7824 */ /* 0x000fe200078e00ff */
[C---:B------:R-:W-:Y:S01]  /*4570*/  IADD3 R6, P0, PT, R14.reuse, UR12, RZ ;  /* 0x0000000c0e067c10 */ /* 0x040fe2000ff1e0ff */
[----:B------:R-:W-:Y:S01]  /*4580*/  IMAD.IADD R5, R5, 0x1, R29 ;  /* 0x0000000105057824 */ /* 0x000fe200078e021d */
[----:B------:R-:W-:Y:S01]  /*4590*/  IADD3 R14, P3, PT, R14, UR14, RZ ;  /* 0x0000000e0e0e7c10 */ /* 0x000fe2000ff7e0ff */
[----:B------:R-:W-:Y:S01]  /*45a0*/  IMAD.WIDE.U32 R30, R10, R9, R20 ;  /* 0x000000090a1e7225 */ /* 0x000fe200078e0014 */
[----:B------:R-:W-:-:S03]  /*45b0*/  IADD3.X R7, PT, PT, R0, UR13, RZ, P0, !PT ;  /* 0x0000000d00077c10 */ /* 0x000fc600087fe4ff */
[----:B------:R-:W-:Y:S01]  /*45c0*/  IMAD.WIDE.U32 R28, R25, R9, R20 ;  /* 0x00000009191c7225 */ /* 0x000fe200078e0014 */
[----:B------:R-:W-:Y:S01]  /*45d0*/  SHF.L.U64.HI R20, R4, 0x3, R5 ;  /* 0x0000000304147819 */ /* 0x000fe20000010205 */
[----:B------:R0:W-:Y:S01]  /*45e0*/  STG.E.64 desc[UR6][R6.64], R18 ;  /* 0x0000001206007986 */ /* 0x0001e2000c101b06 */
[----:B------:R-:W-:Y:S01]  /*45f0*/  IADD3.X R9, PT, PT, R22, UR13, RZ, P1, !PT ;  /* 0x0000000d16097c10 */ /* 0x000fe20008ffe4ff */
[----:B------:R-:W-:Y:S01]  /*4600*/  IMAD.SHL.U32 R21, R4, 0x8, RZ ;  /* 0x0000000804157824 */ /* 0x000fe200078e00ff */
[----:B------:R-:W-:Y:S01]  /*4610*/  LEA R4, P0, R30, UR14, 0x3 ;  /* 0x0000000e1e047c11 */ /* 0x000fe2000f8018ff */
[----:B------:R-:W-:Y:S01]  /*4620*/  IMAD.IADD R15, R15, 0x1, R31 ;  /* 0x000000010f0f7824 */ /* 0x000fe200078e021f */
[----:B------:R-:W-:Y:S01]  /*4630*/  IADD3 R10, P1, PT, R26, UR12, RZ ;  /* 0x0000000c1a0a7c10 */ /* 0x000fe2000ff3e0ff */
[----:B------:R-:W-:Y:S01]  /*4640*/  IMAD.IADD R37, R24, 0x1, R29 ;  /* 0x0000000118257824 */ /* 0x000fe200078e021d */
[----:B------:R-:W-:Y:S01]  /*4650*/  IADD3 R24, P5, PT, R32, UR14, RZ ;  /* 0x0000000e20187c10 */ /* 0x000fe2000ffbe0ff */
[----:B------:R-:W-:Y:S01]  /*4660*/  IMAD.SHL.U32 R36, R28, 0x8, RZ ;  /* 0x000000081c247824 */ /* 0x000fe200078e00ff */
[----:B------:R-:W-:Y:S01]  /*4670*/  LEA.HI.X R5, R30, UR15, R15, 0x3, P0 ;  /* 0x0000000f1e057c11 */ /* 0x000fe200080f1c0f */
[----:B------:R1:W-:Y:S01]  /*4680*/  STG.E.64 desc[UR6][R8.64], R18 ;  /* 0x0000001208007986 */ /* 0x0003e2000c101b06 */
[----:B------:R-:W-:-:S02]  /*4690*/  IADD3 R26, P0, PT, R26, UR14, RZ ;  /* 0x0000000e1a1a7c10 */ /* 0x000fc4000ff1e0ff */
[----:B------:R-:W-:Y:S01]  /*46a0*/  SHF.L.U64.HI R37, R28, 0x3, R37 ;  /* 0x000000031c257819 */ /* 0x000fe20000010225 */
[----:B------:R-:W-:Y:S01]  /*46b0*/  STG.E.64 desc[UR6][R2.64], R18 ;  /* 0x0000001202007986 */ /* 0x000fe2000c101b06 */
[C---:B------:R-:W-:Y:S02]  /*46c0*/  IADD3 R28, P2, PT, R27.reuse, UR12, RZ ;  /* 0x0000000c1b1c7c10 */ /* 0x040fe4000ff5e0ff */
[----:B------:R-:W-:Y:S02]  /*46d0*/  IADD3 R32, P4, PT, R27, UR14, RZ ;  /* 0x0000000e1b207c10 */ /* 0x000fe4000ff9e0ff */
[----:B------:R-:W-:Y:S02]  /*46e0*/  IADD3.X R25, PT, PT, R22, UR15, RZ, P5, !PT ;  /* 0x0000000f16197c10 */ /* 0x000fe4000affe4ff */
[----:B------:R-:W-:Y:S02]  /*46f0*/  IADD3.X R15, PT, PT, R0, UR15, RZ, P3, !PT ;  /* 0x0000000f000f7c10 */ /* 0x000fe40009ffe4ff */
[----:B------:R-:W-:-:S02]  /*4700*/  IADD3 R30, P5, PT, R11, UR12, RZ ;  /* 0x0000000c0b1e7c10 */ /* 0x000fc4000ffbe0ff */
[----:B------:R-:W-:Y:S02]  /*4710*/  IADD3 R34, P3, PT, R11, UR14, RZ ;  /* 0x0000000e0b227c10 */ /* 0x000fe4000ff7e0ff */
[C---:B------:R-:W-:Y:S02]  /*4720*/  IADD3.X R27, PT, PT, R13.reuse, UR15, RZ, P0, !PT ;  /* 0x0000000f0d1b7c10 */ /* 0x040fe400087fe4ff */
[----:B------:R-:W-:Y:S02]  /*4730*/  IADD3.X R11, PT, PT, R13, UR13, RZ, P1, !PT ;  /* 0x0000000d0d0b7c10 */ /* 0x000fe40008ffe4ff */
[----:B0-----:R-:W-:Y:S02]  /*4740*/  IADD3 R6, P0, PT, R21, UR12, RZ ;  /* 0x0000000c15067c10 */ /* 0x001fe4000ff1e0ff */
[----:B-1----:R-:W-:Y:S01]  /*4750*/  IADD3 R8, P1, PT, R36, UR12, RZ ;  /* 0x0000000c24087c10 */ /* 0x002fe2000ff3e0ff */
[----:B------:R-:W-:Y:S01]  /*4760*/  STG.E.64 desc[UR6][R10.64], R18 ;  /* 0x000000120a007986 */ /* 0x000fe2000c101b06 */
[----:B------:R-:W-:-:S02]  /*4770*/  IADD3.X R29, PT, PT, R23, UR13, RZ, P2, !PT ;  /* 0x0000000d171d7c10 */ /* 0x000fc400097fe4ff */
[----:B------:R-:W-:Y:S02]  /*4780*/  IADD3.X R7, PT, PT, R20, UR13, RZ, P0, !PT ;  /* 0x0000000d14077c10 */ /* 0x000fe400087fe4ff */
[----:B------:R-:W-:Y:S01]  /*4790*/  IADD3.X R9, PT, PT, R37, UR13, RZ, P1, !PT ;  /* 0x0000000d25097c10 */ /* 0x000fe20008ffe4ff */
[----:B------:R-:W-:Y:S01]  /*47a0*/  STG.E.64 desc[UR6][R28.64], R18 ;  /* 0x000000121c007986 */ /* 0x000fe2000c101b06 */
[C---:B------:R-:W-:Y:S02]  /*47b0*/  IADD3.X R31, PT, PT, R12.reuse, UR13, RZ, P5, !PT ;  /* 0x0000000d0c1f7c10 */ /* 0x040fe4000affe4ff */
[----:B------:R-:W-:Y:S01]  /*47c0*/  IADD3.X R35, PT, PT, R12, UR15, RZ, P3, !PT ;  /* 0x0000000f0c237c10 */ /* 0x000fe20009ffe4ff */
[----:B------:R-:W-:Y:S01]  /*47d0*/  STG.E.64 desc[UR6][R6.64], R18 ;  /* 0x0000001206007986 */ /* 0x000fe2000c101b06 */
[----:B------:R-:W-:Y:S02]  /*47e0*/  IADD3 R12, P2, PT, R21, UR14, RZ ;  /* 0x0000000e150c7c10 */ /* 0x000fe4000ff5e0ff */
[----:B------:R-:W-:Y:S01]  /*47f0*/  IADD3 R22, P3, PT, R36, UR14, RZ ;  /* 0x0000000e24167c10 */ /* 0x000fe2000ff7e0ff */
[----:B------:R-:W-:Y:S01]  /*4800*/  STG.E.64 desc[UR6][R8.64], R18 ;  /* 0x0000001208007986 */ /* 0x000fe2000c101b06 */
[----:B------:R-:W-:-:S02]  /*4810*/  IADD3.X R33, PT, PT, R23, UR15, RZ, P4, !PT ;  /* 0x0000000f17217c10 */ /* 0x000fc4000a7fe4ff */
[----:B------:R-:W-:Y:S01]  /*4820*/  IADD3.X R13, PT, PT, R20, UR15, RZ, P2, !PT ;  /* 0x0000000f140d7c10 */ /* 0x000fe200097fe4ff */
[----:B------:R-:W-:Y:S01]  /*4830*/  STG.E.64 desc[UR6][R30.64], R18 ;  /* 0x000000121e007986 */ /* 0x000fe2000c101b06 */
[----:B------:R-:W-:-:S03]  /*4840*/  IADD3.X R23, PT, PT, R37, UR15, RZ, P3, !PT ;  /* 0x0000000f25177c10 */ /* 0x000fc60009ffe4ff */
[----:B------:R-:W-:Y:S04]  /*4850*/  STG.E.64 desc[UR6][R14.64], R16 ;  /* 0x000000100e007986 */ /* 0x000fe8000c101b06 */
[----:B------:R-:W-:Y:S04]  /*4860*/  STG.E.64 desc[UR6][R24.64], R16 ;  /* 0x0000001018007986 */ /* 0x000fe8000c101b06 */
[----:B------:R-:W-:Y:S04]  /*4870*/  STG.E.64 desc[UR6][R4.64], R16 ;  /* 0x0000001004007986 */ /* 0x000fe8000c101b06 */
[----:B------:R-:W-:Y:S04]  /*4880*/  STG.E.64 desc[UR6][R26.64], R16 ;  /* 0x000000101a007986 */ /* 0x000fe8000c101b06 */
[----:B------:R-:W-:Y:S04]  /*4890*/  STG.E.64 desc[UR6][R32.64], R16 ;  /* 0x0000001020007986 */ /* 0x000fe8000c101b06 */
[----:B------:R-:W-:Y:S04]  /*48a0*/  STG.E.64 desc[UR6][R12.64], R16 ;  /* 0x000000100c007986 */ /* 0x000fe8000c101b06 */
[----:B------:R-:W-:Y:S04]  /*48b0*/  STG.E.64 desc[UR6][R22.64], R16 ;  /* 0x0000001016007986 */ /* 0x000fe8000c101b06 */
[----:B------:R-:W-:Y:S01]  /*48c0*/  STG.E.64 desc[UR6][R34.64], R16 ;  /* 0x0000001022007986 */ /* 0x000fe2000c101b06 */
[----:B------:R-:W-:Y:S05]  /*48d0*/  EXIT ;  /* 0x000000000000794d */ /* 0x000fea0003800000 */
        .weak           $__internal_0_$__cuda_sm20_div_rn_f64_full
        .type           $__internal_0_$__cuda_sm20_div_rn_f64_full,@function
        .size           $__internal_0_$__cuda_sm20_div_rn_f64_full,($__internal_1_$__cuda_sm20_drsqrt_f64_slowpath_v2 - $__internal_0_$__cuda_sm20_div_rn_f64_full)
$__internal_0_$__cuda_sm20_div_rn_f64_full:
[C---:B------:R-:W-:Y:S01]  /*48e0*/  FSETP.GEU.AND P0, PT, |R25|.reuse, 1.469367938527859385e-39, PT ;  /* 0x001000001900780b */ /* 0x040fe20003f0e200 */
[----:B------:R-:W-:Y:S01]  /*48f0*/  IMAD.MOV.U32 R20, RZ, RZ, 0x1 ;  /* 0x00000001ff147424 */ /* 0x000fe200078e00ff */
[----:B------:R-:W-:Y:S01]  /*4900*/  LOP3.LUT R26, R25, 0x800fffff, RZ, 0xc0, !PT ;  /* 0x800fffff191a7812 */ /* 0x000fe200078ec0ff */
[----:B------:R-:W-:Y:S01]  /*4910*/  IMAD.MOV.U32 R45, RZ, RZ, 0x1ca00000 ;  /* 0x1ca00000ff2d7424 */ /* 0x000fe200078e00ff */
[C---:B------:R-:W-:Y:S01]  /*4920*/  FSETP.GEU.AND P2, PT, |R23|.reuse, 1.469367938527859385e-39, PT ;  /* 0x001000001700780b */ /* 0x040fe20003f4e200 */
[----:B------:R-:W-:Y:S01]  /*4930*/  BSSY.RECONVERGENT B1, `(.L_x_45) ;  /* 0x0000052000017945 */ /* 0x000fe20003800200 */
[----:B------:R-:W-:Y:S01]  /*4940*/  LOP3.LUT R27, R26, 0x3ff00000, RZ, 0xfc, !PT ;  /* 0x3ff000001a1b7812 */ /* 0x000fe200078efcff */
[----:B------:R-:W-:Y:S01]  /*4950*/  IMAD.MOV.U32 R26, RZ, RZ, R24 ;  /* 0x000000ffff1a7224 */ /* 0x000fe200078e0018 */
[----:B------:R-:W-:Y:S02]  /*4960*/  LOP3.LUT R44, R23, 0x7ff00000, RZ, 0xc0, !PT ;  /* 0x7ff00000172c7812 */ /* 0x000fe400078ec0ff */
[----:B------:R-:W-:-:S03]  /*4970*/  LOP3.LUT R47, R25, 0x7ff00000, RZ, 0xc0, !PT ;  /* 0x7ff00000192f7812 */ /* 0x000fc600078ec0ff */
[----:B------:R-:W-:Y:S01]  /*4980*/  @!P0 DMUL R26, R24, 8.98846567431157953865e+307 ;  /* 0x7fe00000181a8828 */ /* 0x000fe20000000000 */
[----:B------:R-:W-:-:S03]  /*4990*/  ISETP.GE.U32.AND P1, PT, R44, R47, PT ;  /* 0x0000002f2c00720c */ /* 0x000fc60003f26070 */
[----:B------:R-:W-:Y:S02]  /*49a0*/  @!P2 LOP3.LUT R31, R25, 0x7ff00000, RZ, 0xc0, !PT ;  /* 0x7ff00000191fa812 */ /* 0x000fe400078ec0ff */
[----:B------:R-:W0:Y:S02]  /*49b0*/  MUFU.RCP64H R21, R27 ;  /* 0x0000001b00157308 */ /* 0x000e240000001800 */
[----:B------:R-:W-:Y:S02]  /*49c0*/  @!P2 ISETP.GE.U32.AND P3, PT, R44, R31, PT ;  /* 0x0000001f2c00a20c */ /* 0x000fe40003f66070 */
[----:B------:R-:W-:Y:S02]  /*49d0*/  @!P0 LOP3.LUT R47, R27, 0x7ff00000, RZ, 0xc0, !PT ;  /* 0x7ff000001b2f8812 */ /* 0x000fe400078ec0ff */
[----:B------:R-:W-:-:S04]  /*49e0*/  @!P2 SEL R31, R45, 0x63400000, !P3 ;  /* 0x634000002d1fa807 */ /* 0x000fc80005800000 */
[----:B------:R-:W-:-:S04]  /*49f0*/  @!P2 LOP3.LUT R42, R31, 0x80000000, R23, 0xf8, !PT ;  /* 0x800000001f2aa812 */ /* 0x000fc800078ef817 */
[----:B------:R-:W-:Y:S01]  /*4a00*/  @!P2 LOP3.LUT R43, R42, 0x100000, RZ, 0xfc, !PT ;  /* 0x001000002a2ba812 */ /* 0x000fe200078efcff */
[----:B------:R-:W-:Y:S01]  /*4a10*/  @!P2 IMAD.MOV.U32 R42, RZ, RZ, RZ ;  /* 0x000000ffff2aa224 */ /* 0x000fe200078e00ff */
[----:B0-----:R-:W-:-:S08]  /*4a20*/  DFMA R28, R20, -R26, 1 ;  /* 0x3ff00000141c742b */ /* 0x001fd0000000081a */
[----:B------:R-:W-:-:S08]  /*4a30*/  DFMA R28, R28, R28, R28 ;  /* 0x0000001c1c1c722b */ /* 0x000fd0000000001c */
[----:B------:R-:W-:Y:S01]  /*4a40*/  DFMA R20, R20, R28, R20 ;  /* 0x0000001c1414722b */ /* 0x000fe20000000014 */
[----:B------:R-:W-:Y:S01]  /*4a50*/  SEL R29, R45, 0x63400000, !P1 ;  /* 0x634000002d1d7807 */ /* 0x000fe20004800000 */
[----:B------:R-:W-:-:S03]  /*4a60*/  IMAD.MOV.U32 R28, RZ, RZ, R22 ;  /* 0x000000ffff1c7224 */ /* 0x000fc600078e0016 */
[----:B------:R-:W-:-:S03]  /*4a70*/  LOP3.LUT R29, R29, 0x800fffff, R23, 0xf8, !PT ;  /* 0x800fffff1d1d7812 */ /* 0x000fc600078ef817 */
[----:B------:R-:W-:-:S03]  /*4a80*/  DFMA R30, R20, -R26, 1 ;  /* 0x3ff00000141e742b */ /* 0x000fc6000000081a */
[----:B------:R-:W-:-:S05]  /*4a90*/  @!P2 DFMA R28, R28, 2, -R42 ;  /* 0x400000001c1ca82b */ /* 0x000fca000000082a */
[----:B------:R-:W-:-:S08]  /*4aa0*/  DFMA R20, R20, R30, R20 ;  /* 0x0000001e1414722b */ /* 0x000fd00000000014 */
[----:B------:R-:W-:-:S08]  /*4ab0*/  DMUL R30, R20, R28 ;  /* 0x0000001c141e7228 */ /* 0x000fd00000000000 */
[----:B------:R-:W-:-:S08]  /*4ac0*/  DFMA R42, R30, -R26, R28 ;  /* 0x8000001a1e2a722b */ /* 0x000fd0000000001c */
[----:B------:R-:W-:Y:S01]  /*4ad0*/  DFMA R42, R20, R42, R30 ;  /* 0x0000002a142a722b */ /* 0x000fe2000000001e */
[----:B------:R-:W-:Y:S01]  /*4ae0*/  IMAD.MOV.U32 R30, RZ, RZ, R44 ;  /* 0x000000ffff1e7224 */ /* 0x000fe200078e002c */
[----:B------:R-:W-:Y:S01]  /*4af0*/  @!P2 LOP3.LUT R30, R29, 0x7ff00000, RZ, 0xc0, !PT ;  /* 0x7ff000001d1ea812 */ /* 0x000fe200078ec0ff */
[----:B------:R-:W-:-:S04]  /*4b00*/  VIADD R21, R47, 0xffffffff ;  /* 0xffffffff2f157836 */ /* 0x000fc80000000000 */
[----:B------:R-:W-:-:S05]  /*4b10*/  VIADD R20, R30, 0xffffffff ;  /* 0xffffffff1e147836 */ /* 0x000fca0000000000 */
[----:B------:R-:W-:-:S04]  /*4b20*/  ISETP.GT.U32.AND P0, PT, R20, 0x7feffffe, PT ;  /* 0x7feffffe1400780c */ /* 0x000fc80003f04070 */
[----:B------:R-:W-:-:S13]  /*4b30*/  ISETP.GT.U32.OR P0, PT, R21, 0x7feffffe, P0 ;  /* 0x7feffffe1500780c */ /* 0x000fda0000704470 */
[----:B------:R-:W-:Y:S05]  /*4b40*/  @P0 BRA `(.L_x_46) ;  /* 0x00000000006c0947 */ /* 0x000fea0003800000 */
[----:B------:R-:W-:Y:S01]  /*4b50*/  LOP3.LUT R21, R25, 0x7ff00000, RZ, 0xc0, !PT ;  /* 0x7ff0000019157812 */ /* 0x000fe200078ec0ff */
[----:B------:R-:W-:-:S03]  /*4b60*/  IMAD.MOV.U32 R22, RZ, RZ, RZ ;  /* 0x000000ffff167224 */ /* 0x000fc600078e00ff */
[CC--:B------:R-:W-:Y:S02]  /*4b70*/  VIADDMNMX R20, R44.reuse, -R21.reuse, 0xb9600000, !PT ;  /* 0xb96000002c147446 */ /* 0x0c0fe40007800915 */
[----:B------:R-:W-:Y:S02]  /*4b80*/  ISETP.GE.U32.AND P0, PT, R44, R21, PT ;  /* 0x000000152c00720c */ /* 0x000fe40003f06070 */
[----:B------:R-:W-:Y:S02]  /*4b90*/  VIMNMX R20, PT, PT, R20, 0x46a00000, PT ;  /* 0x46a0000014147848 */ /* 0x000fe40003fe0100 */
[----:B------:R-:W-:-:S05]  /*4ba0*/  SEL R45, R45, 0x63400000, !P0 ;  /* 0x634000002d2d7807 */ /* 0x000fca0004000000 */
[----:B------:R-:W-:-:S04]  /*4bb0*/  IMAD.IADD R30, R20, 0x1, -R45 ;  /* 0x00000001141e7824 */ /* 0x000fc800078e0a2d */
[----:B------:R-:W-:-:S06]  /*4bc0*/  VIADD R23, R30, 0x7fe00000 ;  /* 0x7fe000001e177836 */ /* 0x000fcc0000000000 */
[----:B------:R-:W-:-:S10]  /*4bd0*/  DMUL R20, R42, R22 ;  /* 0x000000162a147228 */ /* 0x000fd40000000000 */
[----:B------:R-:W-:-:S13]  /*4be0*/  FSETP.GTU.AND P0, PT, |R21|, 1.469367938527859385e-39, PT ;  /* 0x001000001500780b */ /* 0x000fda0003f0c200 */
[----:B------:R-:W-:Y:S05]  /*4bf0*/  @P0 BRA `(.L_x_47) ;  /* 0x0000000000940947 */ /* 0x000fea0003800000 */
[----:B------:R-:W-:-:S06]  /*4c00*/  DFMA R26, R42, -R26, R28 ;  /* 0x8000001a2a1a722b */ /* 0x000fcc000000001c */
[----:B------:R-:W-:-:S04]  /*4c10*/  IMAD.MOV.U32 R26, RZ, RZ, RZ ;  /* 0x000000ffff1a7224 */ /* 0x000fc800078e00ff */
[C---:B------:R-:W-:Y:S02]  /*4c20*/  FSETP.NEU.AND P0, PT, R27.reuse, RZ, PT ;  /* 0x000000ff1b00720b */ /* 0x040fe40003f0d000 */
[----:B------:R-:W-:-:S04]  /*4c30*/  LOP3.LUT R25, R27, 0x80000000, R25, 0x48, !PT ;  /* 0x800000001b197812 */ /* 0x000fc800078e4819 */
[----:B------:R-:W-:-:S07]  /*4c40*/  LOP3.LUT R27, R25, R23, RZ, 0xfc, !PT ;  /* 0x00000017191b7212 */ /* 0x000fce00078efcff */
[----:B------:R-:W-:Y:S05]  /*4c50*/  @!P0 BRA `(.L_x_47) ;  /* 0x00000000007c8947 */ /* 0x000fea0003800000 */
[----:B------:R-:W-:Y:S01]  /*4c60*/  IMAD.MOV R23, RZ, RZ, -R30 ;  /* 0x000000ffff177224 */ /* 0x000fe200078e0a1e */
[----:B------:R-:W-:Y:S01]  /*4c70*/  DMUL.RP R26, R42, R26 ;  /* 0x0000001a2a1a7228 */ /* 0x000fe20000008000 */
[----:B------:R-:W-:-:S06]  /*4c80*/  IMAD.MOV.U32 R22, RZ, RZ, RZ ;  /* 0x000000ffff167224 */ /* 0x000fcc00078e00ff */
[----:B------:R-:W-:-:S03]  /*4c90*/  DFMA R22, R20, -R22, R42 ;  /* 0x800000161416722b */ /* 0x000fc6000000002a */
[----:B------:R-:W-:-:S03]  /*4ca0*/  LOP3.LUT R25, R27, R25, RZ, 0x3c, !PT ;  /* 0x000000191b197212 */ /* 0x000fc600078e3cff */
[----:B------:R-:W-:-:S04]  /*4cb0*/  IADD3 R22, PT, PT, -R30, -0x43300000, RZ ;  /* 0xbcd000001e167810 */ /* 0x000fc80007ffe1ff */
[----:B------:R-:W-:-:S04]  /*4cc0*/  FSETP.NEU.AND P0, PT, |R23|, R22, PT ;  /* 0x000000161700720b */ /* 0x000fc80003f0d200 */
[----:B------:R-:W-:Y:S02]  /*4cd0*/  FSEL R20, R26, R20, !P0 ;  /* 0x000000141a147208 */ /* 0x000fe40004000000 */
[----:B------:R-:W-:Y:S01]  /*4ce0*/  FSEL R21, R25, R21, !P0 ;  /* 0x0000001519157208 */ /* 0x000fe20004000000 */
[----:B------:R-:W-:Y:S06]  /*4cf0*/  BRA `(.L_x_47) ;  /* 0x0000000000547947 */ /* 0x000fec0003800000 */
.L_x_46:
[----:B------:R-:W-:-:S14]  /*4d00*/  DSETP.NAN.AND P0, PT, R22, R22, PT ;  /* 0x000000161600722a */ /* 0x000fdc0003f08000 */
[----:B------:R-:W-:Y:S05]  /*4d10*/  @P0 BRA `(.L_x_48) ;  /* 0x0000000000440947 */ /* 0x000fea0003800000 */
[----:B------:R-:W-:-:S14]  /*4d20*/  DSETP.NAN.AND P0, PT, R24, R24, PT ;  /* 0x000000181800722a */ /* 0x000fdc0003f08000 */
[----:B------:R-:W-:Y:S05]  /*4d30*/  @P0 BRA `(.L_x_49) ;  /* 0x0000000000300947 */ /* 0x000fea0003800000 */
[----:B------:R-:W-:Y:S01]  /*4d40*/  ISETP.NE.AND P0, PT, R30, R47, PT ;  /* 0x0000002f1e00720c */ /* 0x000fe20003f05270 */
[----:B------:R-:W-:Y:S02]  /*4d50*/  IMAD.MOV.U32 R20, RZ, RZ, 0x0 ;  /* 0x00000000ff147424 */ /* 0x000fe400078e00ff */
[----:B------:R-:W-:-:S10]  /*4d60*/  IMAD.MOV.U32 R21, RZ, RZ, -0x80000 ;  /* 0xfff80000ff157424 */ /* 0x000fd400078e00ff */
[----:B------:R-:W-:Y:S05]  /*4d70*/  @!P0 BRA `(.L_x_47) ;  /* 0x0000000000348947 */ /* 0x000fea0003800000 */
[----:B------:R-:W-:Y:S02]  /*4d80*/  ISETP.NE.AND P0, PT, R30, 0x7ff00000, PT ;  /* 0x7ff000001e00780c */ /* 0x000fe40003f05270 */
[----:B------:R-:W-:Y:S02]  /*4d90*/  LOP3.LUT R21, R23, 0x80000000, R25, 0x48, !PT ;  /* 0x8000000017157812 */ /* 0x000fe400078e4819 */
[----:B------:R-:W-:-:S13]  /*4da0*/  ISETP.EQ.OR P0, PT, R47, RZ, !P0 ;  /* 0x000000ff2f00720c */ /* 0x000fda0004702670 */
[----:B------:R-:W-:Y:S01]  /*4db0*/  @P0 LOP3.LUT R22, R21, 0x7ff00000, RZ, 0xfc, !PT ;  /* 0x7ff0000015160812 */ /* 0x000fe200078efcff */
[----:B------:R-:W-:Y:S02]  /*4dc0*/  @!P0 IMAD.MOV.U32 R20, RZ, RZ, RZ ;  /* 0x000000ffff148224 */ /* 0x000fe400078e00ff */
[----:B------:R-:W-:Y:S02]  /*4dd0*/  @P0 IMAD.MOV.U32 R20, RZ, RZ, RZ ;  /* 0x000000ffff140224 */ /* 0x000fe400078e00ff */
[----:B------:R-:W-:Y:S01]  /*4de0*/  @P0 IMAD.MOV.U32 R21, RZ, RZ, R22 ;  /* 0x000000ffff150224 */ /* 0x000fe200078e0016 */
[----:B------:R-:W-:Y:S06]  /*4df0*/  BRA `(.L_x_47) ;  /* 0x0000000000147947 */ /* 0x000fec0003800000 */
.L_x_49:
[----:B------:R-:W-:Y:S01]  /*4e00*/  LOP3.LUT R21, R25, 0x80000, RZ, 0xfc, !PT ;  /* 0x0008000019157812 */ /* 0x000fe200078efcff */
[----:B------:R-:W-:Y:S01]  /*4e10*/  IMAD.MOV.U32 R20, RZ, RZ, R24 ;  /* 0x000000ffff147224 */ /* 0x000fe200078e0018 */
[----:B------:R-:W-:Y:S06]  /*4e20*/  BRA `(.L_x_47) ;  /* 0x0000000000087947 */ /* 0x000fec0003800000 */
.L_x_48:
[----:B------:R-:W-:Y:S01]  /*4e30*/  LOP3.LUT R21, R23, 0x80000, RZ, 0xfc, !PT ;  /* 0x0008000017157812 */ /* 0x000fe200078efcff */
[----:B------:R-:W-:-:S07]  /*4e40*/  IMAD.MOV.U32 R20, RZ, RZ, R22 ;  /* 0x000000ffff147224 */ /* 0x000fce00078e0016 */
.L_x_47:
[----:B------:R-:W-:Y:S05]  /*4e50*/  BSYNC.RECONVERGENT B1 ;  /* 0x0000000000017941 */ /* 0x000fea0003800200 */
.L_x_45:
[----:B------:R-:W-:Y:S02]  /*4e60*/  IMAD.MOV.U32 R22, RZ, RZ, R20 ;  /* 0x000000ffff167224 */ /* 0x000fe400078e0014 */
[----:B------:R-:W-:Y:S02]  /*4e70*/  IMAD.MOV.U32 R23, RZ, RZ, R21 ;  /* 0x000000ffff177224 */ /* 0x000fe400078e0015 */
[----:B------:R-:W-:Y:S02]  /*4e80*/  IMAD.MOV.U32 R20, RZ, RZ, R0 ;  /* 0x000000ffff147224 */ /* 0x000fe400078e0000 */
[----:B------:R-:W-:-:S04]  /*4e90*/  IMAD.MOV.U32 R21, RZ, RZ, 0x0 ;  /* 0x00000000ff157424 */ /* 0x000fc800078e00ff */
[----:B------:R-:W-:Y:S05]  /*4ea0*/  RET.REL.NODEC R20 `(forcomputeKernel) ;  /* 0xffffffb014547950 */ /* 0x000fea0003c3ffff */
        .weak           $__internal_1_$__cuda_sm20_drsqrt_f64_slowpath_v2
        .type           $__internal_1_$__cuda_sm20_drsqrt_f64_slowpath_v2,@function
        .size           $__internal_1_$__cuda_sm20_drsqrt_f64_slowpath_v2,($__internal_2_$__cuda_sm20_dsqrt_rn_f64_mediumpath_v1 - $__internal_1_$__cuda_sm20_drsqrt_f64_slowpath_v2)
$__internal_1_$__cuda_sm20_drsqrt_f64_slowpath_v2:
[----:B------:R-:W-:Y:S01]  /*4eb0*/  DSETP.NEU.AND P0, PT, R22, RZ, PT ;  /* 0x000000ff1600722a */ /* 0x000fe20003f0d000 */
[----:B------:R-:W-:Y:S01]  /*4ec0*/  BSSY.RECONVERGENT B1, `(.L_x_50) ;  /* 0x000001c000017945 */ /* 0x000fe20003800200 */
[----:B------:R-:W-:-:S12]  /*4ed0*/  LOP3.LUT R24, R23, 0x80000000, RZ, 0xc0, !PT ;  /* 0x8000000017187812 */ /* 0x000fd800078ec0ff */
[----:B------:R-:W-:Y:S05]  /*4ee0*/  @!P0 BRA `(.L_x_51) ;  /* 0x00000000005c8947 */ /* 0x000fea0003800000 */
[----:B------:R-:W-:-:S14]  /*4ef0*/  DSETP.GTU.AND P0, PT, |R22|, +INF , PT ;  /* 0x7ff000001600742a */ /* 0x000fdc0003f0c200 */
[----:B------:R-:W-:Y:S05]  /*4f00*/  @P0 BRA `(.L_x_52) ;  /* 0x00000000004c0947 */ /* 0x000fea0003800000 */
[----:B------:R-:W-:-:S13]  /*4f10*/  ISETP.NE.AND P0, PT, R24, RZ, PT ;  /* 0x000000ff1800720c */ /* 0x000fda0003f05270 */
[----:B------:R-:W-:Y:S02]  /*4f20*/  @P0 IMAD.MOV.U32 R24, RZ, RZ, 0x0 ;  /* 0x00000000ff180424 */ /* 0x000fe400078e00ff */
[----:B------:R-:W-:Y:S01]  /*4f30*/  @P0 IMAD.MOV.U32 R25, RZ, RZ, -0x80000 ;  /* 0xfff80000ff190424 */ /* 0x000fe200078e00ff */
[----:B------:R-:W-:Y:S06]  /*4f40*/  @P0 BRA `(.L_x_53) ;  /* 0x00000000004c0947 */ /* 0x000fec0003800000 */
[----:B------:R-:W-:-:S14]  /*4f50*/  DSETP.NEU.AND P0, PT, |R22|, +INF , PT ;  /* 0x7ff000001600742a */ /* 0x000fdc0003f0d200 */
[----:B------:R-:W-:Y:S01]  /*4f60*/  @!P0 CS2R R24, SRZ ;  /* 0x0000000000188805 */ /* 0x000fe2000001ff00 */
[----:B------:R-:W-:Y:S06]  /*4f70*/  @!P0 BRA `(.L_x_53) ;  /* 0x0000000000408947 */ /* 0x000fec0003800000 */
[----:B------:R-:W-:Y:S01]  /*4f80*/  DMUL R22, R22, 1.80143985094819840000e+16 ;  /* 0x4350000016167828 */ /* 0x000fe20000000000 */
[----:B------:R-:W-:Y:S02]  /*4f90*/  IMAD.MOV.U32 R24, RZ, RZ, RZ ;  /* 0x000000ffff187224 */ /* 0x000fe400078e00ff */
[----:B------:R-:W-:Y:S02]  /*4fa0*/  IMAD.MOV.U32 R28, RZ, RZ, 0x0 ;  /* 0x00000000ff1c7424 */ /* 0x000fe400078e00ff */
[----:B------:R-:W-:Y:S01]  /*4fb0*/  IMAD.MOV.U32 R29, RZ, RZ, 0x3fd80000 ;  /* 0x3fd80000ff1d7424 */ /* 0x000fe200078e00ff */
[----:B------:R-:W0:Y:S02]  /*4fc0*/  MUFU.RSQ64H R25, R23 ;  /* 0x0000001700197308 */ /* 0x000e240000001c00 */
[----:B0-----:R-:W-:-:S08]  /*4fd0*/  DMUL R26, R24, R24 ;  /* 0x00000018181a7228 */ /* 0x001fd00000000000 */
[----:B------:R-:W-:-:S08]  /*4fe0*/  DFMA R26, R22, -R26, 1 ;  /* 0x3ff00000161a742b */ /* 0x000fd0000000081a */
[----:B------:R-:W-:Y:S02]  /*4ff0*/  DFMA R28, R26, R28, 0.5 ;  /* 0x3fe000001a1c742b */ /* 0x000fe4000000001c */
[----:B------:R-:W-:-:S08]  /*5000*/  DMUL R26, R24, R26 ;  /* 0x0000001a181a7228 */ /* 0x000fd00000000000 */
[----:B------:R-:W-:-:S08]  /*5010*/  DFMA R24, R28, R26, R24 ;  /* 0x0000001a1c18722b */ /* 0x000fd00000000018 */
[----:B------:R-:W-:Y:S01]  /*5020*/  DMUL R24, R24, 134217728 ;  /* 0x41a0000018187828 */ /* 0x000fe20000000000 */
[----:B------:R-:W-:Y:S10]  /*5030*/  BRA `(.L_x_53) ;  /* 0x0000000000107947 */ /* 0x000ff40003800000 */
.L_x_52:
[----:B------:R-:W-:Y:S01]  /*5040*/  DADD R24, R22, R22 ;  /* 0x0000000016187229 */ /* 0x000fe20000000016 */
[----:B------:R-:W-:Y:S10]  /*5050*/  BRA `(.L_x_53) ;  /* 0x0000000000087947 */ /* 0x000ff40003800000 */
.L_x_51:
[----:B------:R-:W-:Y:S01]  /*5060*/  LOP3.LUT R25, R24, 0x7ff00000, RZ, 0xfc, !PT ;  /* 0x7ff0000018197812 */ /* 0x000fe200078efcff */
[----:B------:R-:W-:-:S07]  /*5070*/  IMAD.MOV.U32 R24, RZ, RZ, RZ ;  /* 0x000000ffff187224 */ /* 0x000fce00078e00ff */
.L_x_53:
[----:B------:R-:W-:Y:S05]  /*5080*/  BSYNC.RECONVERGENT B1 ;  /* 0x0000000000017941 */ /* 0x000fea0003800200 */
.L_x_50:
[----:B------:R-:W-:Y:S02]  /*5090*/  IMAD.MOV.U32 R22, RZ, RZ, R0 ;  /* 0x000000ffff167224 */ /* 0x000fe400078e0000 */
[----:B------:R-:W-:Y:S02]  /*50a0*/  IMAD.MOV.U32 R23, RZ, RZ, 0x0 ;  /* 0x00000000ff177424 */ /* 0x000fe400078e00ff */
[----:B------:R-:W-:Y:S02]  /*50b0*/  IMAD.MOV.U32 R28, RZ, RZ, R24 ;  /* 0x000000ffff1c7224 */ /* 0x000fe400078e0018 */
[----:B------:R-:W-:Y:S01]  /*50c0*/  IMAD.MOV.U32 R29, RZ, RZ, R25 ;  /* 0x000000ffff1d7224 */ /* 0x000fe200078e0019 */
[----:B------:R-:W-:Y:S06]  /*50d0*/  RET.REL.NODEC R22 `(forcomputeKernel) ;  /* 0xffffffac16c87950 */ /* 0x000fec0003c3ffff */
        .weak           $__internal_2_$__cuda_sm20_dsqrt_rn_f64_mediumpath_v1
        .type           $__internal_2_$__cuda_sm20_dsqrt_rn_f64_mediumpath_v1,@function
        .size           $__internal_2_$__cuda_sm20_dsqrt_rn_f64_mediumpath_v1,($forcomputeKernel$__internal_trig_reduction_slowpathd - $__internal_2_$__cuda_sm20_dsqrt_rn_f64_mediumpath_v1)
$__internal_2_$__cuda_sm20_dsqrt_rn_f64_mediumpath_v1:
[----:B------:R-:W-:Y:S01]  /*50e0*/  ISETP.GE.U32.AND P0, PT, R30, -0x3400000, PT ;  /* 0xfcc000001e00780c */ /* 0x000fe20003f06070 */
[----:B------:R-:W-:Y:S01]  /*50f0*/  BSSY.RECONVERGENT B1, `(.L_x_54) ;  /* 0x0000025000017945 */ /* 0x000fe20003800200 */
[----:B------:R-:W-:Y:S02]  /*5100*/  IMAD.MOV.U32 R27, RZ, RZ, R25 ;  /* 0x000000ffff1b7224 */ /* 0x000fe400078e0019 */
[----:B------:R-:W-:-:S09]  /*5110*/  IMAD.MOV.U32 R25, RZ, RZ, R31 ;  /* 0x000000ffff197224 */ /* 0x000fd200078e001f */
[----:B------:R-:W-:Y:S05]  /*5120*/  @!P0 BRA `(.L_x_55) ;  /* 0x0000000000208947 */ /* 0x000fea0003800000 */
[----:B------:R-:W-:-:S10]  /*5130*/  DFMA.RM R24, R26, R24, R28 ;  /* 0x000000181a18722b */ /* 0x000fd4000000401c */
[----:B------:R-:W-:-:S05]  /*5140*/  IADD3 R26, P0, PT, R24, 0x1, RZ ;  /* 0x00000001181a7810 */ /* 0x000fca0007f1e0ff */
[----:B------:R-:W-:-:S06]  /*5150*/  IMAD.X R27, RZ, RZ, R25, P0 ;  /* 0x000000ffff1b7224 */ /* 0x000fcc00000e0619 */
[----:B------:R-:W-:-:S08]  /*5160*/  DFMA.RP R22, -R24, R26, R22 ;  /* 0x0000001a1816722b */ /* 0x000fd00000008116 */
[----:B------:R-:W-:-:S06]  /*5170*/  DSETP.GT.AND P0, PT, R22, RZ, PT ;  /* 0x000000ff1600722a */ /* 0x000fcc0003f04000 */
[----:B------:R-:W-:Y:S02]  /*5180*/  FSEL R24, R26, R24, P0 ;  /* 0x000000181a187208 */ /* 0x000fe40000000000 */
[----:B------:R-:W-:Y:S01]  /*5190*/  FSEL R25, R27, R25, P0 ;  /* 0x000000191b197208 */ /* 0x000fe20000000000 */
[----:B------:R-:W-:Y:S06]  /*51a0*/  BRA `(.L_x_56) ;  /* 0x0000000000647947 */ /* 0x000fec0003800000 */
.L_x_55:
[----:B------:R-:W-:-:S14]  /*51b0*/  DSETP.NE.AND P0, PT, R22, RZ, PT ;  /* 0x000000ff1600722a */ /* 0x000fdc0003f05000 */
[----:B------:R-:W-:Y:S05]  /*51c0*/  @!P0 BRA `(.L_x_57) ;  /* 0x0000000000588947 */ /* 0x000fea0003800000 */
[----:B------:R-:W-:-:S13]  /*51d0*/  ISETP.GE.AND P0, PT, R23, RZ, PT ;  /* 0x000000ff1700720c */ /* 0x000fda0003f06270 */
[----:B------:R-:W-:Y:S02]  /*51e0*/  @!P0 IMAD.MOV.U32 R24, RZ, RZ, 0x0 ;  /* 0x00000000ff188424 */ /* 0x000fe400078e00ff */
[----:B------:R-:W-:Y:S01]  /*51f0*/  @!P0 IMAD.MOV.U32 R25, RZ, RZ, -0x80000 ;  /* 0xfff80000ff198424 */ /* 0x000fe200078e00ff */
[----:B------:R-:W-:Y:S06]  /*5200*/  @!P0 BRA `(.L_x_56) ;  /* 0x00000000004c8947 */ /* 0x000fec0003800000 */
[----:B------:R-:W-:-:S13]  /*5210*/  ISETP.GT.AND P0, PT, R23, 0x7fefffff, PT ;  /* 0x7fefffff1700780c */ /* 0x000fda0003f04270 */
[----:B------:R-:W-:Y:S05]  /*5220*/  @P0 BRA `(.L_x_57) ;  /* 0x0000000000400947 */ /* 0x000fea0003800000 */
[----:B------:R-:W-:Y:S01]  /*5230*/  DMUL R22, R22, 8.11296384146066816958e+31 ;  /* 0x4690000016167828 */ /* 0x000fe20000000000 */
        /* <DEDUP_REMOVED lines=9> */
[----:B------:R-:W-:Y:S02]  /*52d0*/  DMUL R24, R22, R26 ;  /* 0x0000001a16187228 */ /* 0x000fe40000000000 */
[----:B------:R-:W-:-:S06]  /*52e0*/  VIADD R27, R27, 0xfff00000 ;  /* 0xfff000001b1b7836 */ /* 0x000fcc0000000000 */
[----:B------:R-:W-:-:S08]  /*52f0*/  DFMA R28, R24, -R24, R22 ;  /* 0x80000018181c722b */ /* 0x000fd00000000016 */
[----:B------:R-:W-:-:S10]  /*5300*/  DFMA R24, R26, R28, R24 ;  /* 0x0000001c1a18722b */ /* 0x000fd40000000018 */
[----:B------:R-:W-:Y:S01]  /*5310*/  VIADD R25, R25, 0xfcb00000 ;  /* 0xfcb0000019197836 */ /* 0x000fe20000000000 */
[----:B------:R-:W-:Y:S06]  /*5320*/  BRA `(.L_x_56) ;  /* 0x0000000000047947 */ /* 0x000fec0003800000 */
.L_x_57:
[----:B------:R-:W-:-:S11]  /*5330*/  DADD R24, R22, R22 ;  /* 0x0000000016187229 */ /* 0x000fd60000000016 */
.L_x_56:
[----:B------:R-:W-:Y:S05]  /*5340*/  BSYNC.RECONVERGENT B1 ;  /* 0x0000000000017941 */ /* 0x000fea0003800200 */
.L_x_54:
[----:B------:R-:W-:Y:S02]  /*5350*/  IMAD.MOV.U32 R22, RZ, RZ, R0 ;  /* 0x000000ffff167224 */ /* 0x000fe400078e0000 */
[----:B------:R-:W-:-:S04]  /*5360*/  IMAD.MOV.U32 R23, RZ, RZ, 0x0 ;  /* 0x00000000ff177424 */ /* 0x000fc800078e00ff */
[----:B------:R-:W-:Y:S05]  /*5370*/  RET.REL.NODEC R22 `(forcomputeKernel) ;  /* 0xffffffac16207950 */ /* 0x000fea0003c3ffff */
        .type           $forcomputeKernel$__internal_trig_reduction_slowpathd,@function
        .size           $forcomputeKernel$__internal_trig_reduction_slowpathd,(.L_x_69 - $forcomputeKernel$__internal_trig_reduction_slowpathd)
$forcomputeKernel$__internal_trig_reduction_slowpathd:
[----:B------:R-:W-:Y:S01]  /*5380*/  SHF.R.U32.HI R24, RZ, 0x14, R23 ;  /* 0x00000014ff187819 */ /* 0x000fe20000011617 */
[----:B------:R-:W-:Y:S02]  /*5390*/  IMAD.MOV.U32 R28, RZ, RZ, R20 ;  /* 0x000000ffff1c7224 */ /* 0x000fe400078e0014 */
[----:B------:R-:W-:Y:S01]  /*53a0*/  IMAD.MOV.U32 R20, RZ, RZ, RZ ;  /* 0x000000ffff147224 */ /* 0x000fe200078e00ff */
[----:B------:R-:W-:-:S04]  /*53b0*/  LOP3.LUT R0, R24, 0x7ff, RZ, 0xc0, !PT ;  /* 0x000007ff18007812 */ /* 0x000fc800078ec0ff */
[----:B------:R-:W-:-:S13]  /*53c0*/  ISETP.NE.AND P0, PT, R0, 0x7ff, PT ;  /* 0x000007ff0000780c */ /* 0x000fda0003f05270 */
[----:B------:R-:W-:Y:S05]  /*53d0*/  @!P0 BRA `(.L_x_58) ;  /* 0x0000000800548947 */ /* 0x000fea0003800000 */
[----:B------:R-:W-:Y:S01]  /*53e0*/  VIADD R0, R0, 0xfffffc00 ;  /* 0xfffffc0000007836 */ /* 0x000fe20000000000 */
[----:B------:R-:W-:Y:S01]  /*53f0*/  BSSY.RECONVERGENT B0, `(.L_x_59) ;  /* 0x0000032000007945 */ /* 0x000fe20003800200 */
[----:B------:R-:W-:-:S03]  /*5400*/  CS2R R50, SRZ ;  /* 0x0000000000327805 */ /* 0x000fc6000001ff00 */
[----:B------:R-:W-:Y:S02]  /*5410*/  SHF.R.U32.HI R25, RZ, 0x6, R0 ;  /* 0x00000006ff197819 */ /* 0x000fe40000011600 */
[----:B------:R-:W-:Y:S02]  /*5420*/  ISETP.GE.U32.AND P0, PT, R0, 0x80, PT ;  /* 0x000000800000780c */ /* 0x000fe40003f06070 */
[C---:B------:R-:W-:Y:S02]  /*5430*/  IADD3 R26, PT, PT, -R25.reuse, 0x13, RZ ;  /* 0x00000013191a7810 */ /* 0x040fe40007ffe1ff */
[----:B------:R-:W-:Y:S02]  /*5440*/  IADD3 R29, PT, PT, -R25, 0xf, RZ ;  /* 0x0000000f191d7810 */ /* 0x000fe40007ffe1ff */
[----:B------:R-:W-:-:S04]  /*5450*/  SEL R26, R26, 0x12, P0 ;  /* 0x000000121a1a7807 */ /* 0x000fc80000000000 */
[----:B------:R-:W-:-:S13]  /*5460*/  ISETP.GE.AND P0, PT, R29, R26, PT ;  /* 0x0000001a1d00720c */ /* 0x000fda0003f06270 */
[----:B------:R-:W-:Y:S05]  /*5470*/  @P0 BRA `(.L_x_60) ;  /* 0x0000000000a40947 */ /* 0x000fea0003800000 */
[----:B------:R-:W0:Y:S01]  /*5480*/  LDC.64 R20, c[0x0][0x358] ;  /* 0x0000d600ff147b82 */ /* 0x000e220000000a00 */
[C---:B------:R-:W-:Y:S01]  /*5490*/  SHF.L.U64.HI R27, R28.reuse, 0xb, R23 ;  /* 0x0000000b1c1b7819 */ /* 0x040fe20000010217 */
[----:B------:R-:W-:Y:S01]  /*54a0*/  BSSY.RECONVERGENT B1, `(.L_x_61) ;  /* 0x0000025000017945 */ /* 0x000fe20003800200 */
[----:B------:R-:W-:Y:S01]  /*54b0*/  IMAD.SHL.U32 R28, R28, 0x800, RZ ;  /* 0x000008001c1c7824 */ /* 0x000fe200078e00ff */
[----:B------:R-:W-:Y:S01]  /*54c0*/  IADD3 R0, PT, PT, RZ, -R25, -R26 ;  /* 0x80000019ff007210 */ /* 0x000fe20007ffe81a */
[----:B------:R-:W-:Y:S01]  /*54d0*/  IMAD.MOV.U32 R30, RZ, RZ, RZ ;  /* 0x000000ffff1e7224 */ /* 0x000fe200078e00ff */
[----:B------:R-:W-:Y:S02]  /*54e0*/  CS2R R50, SRZ ;  /* 0x0000000000327805 */ /* 0x000fe4000001ff00 */
[----:B------:R-:W-:-:S07]  /*54f0*/  LOP3.LUT R27, R27, 0x80000000, RZ, 0xfc, !PT ;  /* 0x800000001b1b7812 */ /* 0x000fce00078efcff */
.L_x_62:
[----:B------:R-:W1:Y:S01]  /*5500*/  LDC.64 R44, c[0x4][RZ] ;  /* 0x01000000ff2c7b82 */ /* 0x000e620000000a00 */
[----:B0-----:R-:W-:Y:S02]  /*5510*/  R2UR UR10, R20 ;  /* 0x00000000140a72ca */ /* 0x001fe400000e0000 */
[----:B------:R-:W-:Y:S01]  /*5520*/  R2UR UR11, R21 ;  /* 0x00000000150b72ca */ /* 0x000fe200000e0000 */
[----:B-1----:R-:W-:-:S12]  /*5530*/  IMAD.WIDE R48, R29, 0x8, R44 ;  /* 0x000000081d307825 */ /* 0x002fd800078e022c */
[----:B------:R-:W2:Y:S01]  /*5540*/  LDG.E.64.CONSTANT R48, desc[UR10][R48.64] ;  /* 0x0000000a30307981 */ /* 0x000ea2000c1e9b00 */
[----:B------:R-:W-:Y:S02]  /*5550*/  IMAD.MOV.U32 R46, RZ, RZ, R50 ;  /* 0x000000ffff2e7224 */ /* 0x000fe400078e0032 */
[----:B------:R-:W-:Y:S02]  /*5560*/  IMAD.MOV.U32 R47, RZ, RZ, R51 ;  /* 0x000000ffff2f7224 */ /* 0x000fe400078e0033 */
[----:B------:R-:W-:Y:S02]  /*5570*/  VIADD R0, R0, 0x1 ;  /* 0x0000000100007836 */ /* 0x000fe40000000000 */
[----:B------:R-:W-:Y:S02]  /*5580*/  VIADD R29, R29, 0x1 ;  /* 0x000000011d1d7836 */ /* 0x000fe40000000000 */
[----:B--2---:R-:W-:-:S04]  /*5590*/  IMAD.WIDE.U32 R46, P2, R48, R28, R46 ;  /* 0x0000001c302e7225 */ /* 0x004fc8000784002e */
[CC--:B------:R-:W-:Y:S02]  /*55a0*/  IMAD R31, R48.reuse, R27.reuse, RZ ;  /* 0x0000001b301f7224 */ /* 0x0c0fe400078e02ff */
[----:B------:R-:W-:-:S03]  /*55b0*/  IMAD.HI.U32 R45, R48, R27, RZ ;  /* 0x0000001b302d7227 */ /* 0x000fc600078e00ff */
[----:B------:R-:W-:Y:S01]  /*55c0*/  IADD3 R31, P0, PT, R31, R47, RZ ;  /* 0x0000002f1f1f7210 */ /* 0x000fe20007f1e0ff */
[----:B------:R-:W-:Y:S02]  /*55d0*/  IMAD.MOV.U32 R50, RZ, RZ, R46 ;  /* 0x000000ffff327224 */ /* 0x000fe400078e002e */
[CC--:B------:R-:W-:Y:S02]  /*55e0*/  IMAD R44, R49.reuse, R28.reuse, RZ ;  /* 0x0000001c312c7224 */ /* 0x0c0fe400078e02ff */
[----:B------:R-:W-:Y:S02]  /*55f0*/  IMAD.X R45, RZ, RZ, R45, P2 ;  /* 0x000000ffff2d7224 */ /* 0x000fe400010e062d */
[----:B------:R-:W-:Y:S01]  /*5600*/  IMAD.HI.U32 R46, R49, R28, RZ ;  /* 0x0000001c312e7227 */ /* 0x000fe200078e00ff */
[----:B------:R-:W-:-:S03]  /*5610*/  IADD3 R51, P1, PT, R44, R31, RZ ;  /* 0x0000001f2c337210 */ /* 0x000fc60007f3e0ff */
[----:B------:R-:W-:Y:S01]  /*5620*/  IMAD.HI.U32 R31, R49, R27, RZ ;  /* 0x0000001b311f7227 */ /* 0x000fe200078e00ff */
[----:B------:R-:W-:-:S03]  /*5630*/  IADD3.X R45, P0, PT, R46, R45, RZ, P0, !PT ;  /* 0x0000002d2e2d7210 */ /* 0x000fc6000071e4ff */
[----:B------:R-:W-:Y:S02]  /*5640*/  IMAD R44, R49, R27, RZ ;  /* 0x0000001b312c7224 */ /* 0x000fe400078e02ff */
[----:B------:R-:W-:Y:S01]  /*5650*/  IMAD.X R31, RZ, RZ, R31, P0 ;  /* 0x000000ffff1f7224 */ /* 0x000fe200000e061f */
[----:B------:R-:W-:Y:S01]  /*5660*/  ISETP.NE.AND P0, PT, R0, -0xf, PT ;  /* 0xfffffff10000780c */ /* 0x000fe20003f05270 */
[----:B------:R-:W-:Y:S01]  /*5670*/  IMAD R47, R30, 0x8, R1 ;  /* 0x000000081e2f7824 */ /* 0x000fe200078e0201 */
[----:B------:R-:W-:Y:S01]  /*5680*/  IADD3.X R44, P1, PT, R44, R45, RZ, P1, !PT ;  /* 0x0000002d2c2c7210 */ /* 0x000fe20000f3e4ff */
[----:B------:R-:W-:-:S03]  /*5690*/  VIADD R30, R30, 0x1 ;  /* 0x000000011e1e7836 */ /* 0x000fc60000000000 */
[----:B------:R0:W-:Y:S01]  /*56a0*/  STL.64 [R47], R50 ;  /* 0x000000322f007387 */ /* 0x0001e20000100a00 */
[----:B------:R-:W-:Y:S02]  /*56b0*/  IMAD.X R45, RZ, RZ, R31, P1 ;  /* 0x000000ffff2d7224 */ /* 0x000fe400008e061f */
[----:B0-----:R-:W-:Y:S02]  /*56c0*/  IMAD.MOV.U32 R50, RZ, RZ, R44 ;  /* 0x000000ffff327224 */ /* 0x001fe400078e002c */
[----:B------:R-:W-:Y:S02]  /*56d0*/  IMAD.MOV.U32 R51, RZ, RZ, R45 ;  /* 0x000000ffff337224 */ /* 0x000fe400078e002d */
[----:B------:R-:W-:Y:S05]  /*56e0*/  @P0 BRA `(.L_x_62) ;  /* 0xfffffffc00840947 */ /* 0x000fea000383ffff */
[----:B------:R-:W-:Y:S05]  /*56f0*/  BSYNC.RECONVERGENT B1 ;  /* 0x0000000000017941 */ /* 0x000fea0003800200 */
.L_x_61:
[----:B------:R-:W-:-:S07]  /*5700*/  IMAD.MOV.U32 R29, RZ, RZ, R26 ;  /* 0x000000ffff1d7224 */ /* 0x000fce00078e001a */
.L_x_60:
[----:B------:R-:W-:Y:S05]  /*5710*/  BSYNC.RECONVERGENT B0 ;  /* 0x0000000000007941 */ /* 0x000fea0003800200 */
.L_x_59:
[----:B------:R-:W-:Y:S01]  /*5720*/  LOP3.LUT P0, R45, R24, 0x3f, RZ, 0xc0, !PT ;  /* 0x0000003f182d7812 */ /* 0x000fe2000780c0ff */
[----:B------:R-:W-:-:S04]  /*5730*/  IMAD.IADD R0, R25, 0x1, R29 ;  /* 0x0000000119007824 */ /* 0x000fc800078e021d */
[----:B------:R-:W-:-:S05]  /*5740*/  IMAD.U32 R49, R0, 0x8, R1 ;  /* 0x0000000800317824 */ /* 0x000fca00078e0001 */
[----:B------:R0:W-:Y:S04]  /*5750*/  STL.64 [R49+-0x78], R50 ;  /* 0xffff883231007387 */ /* 0x0001e80000100a00 */
[----:B------:R-:W2:Y:S04]  /*5760*/  @P0 LDL.64 R26, [R1+0x8] ;  /* 0x00000800011a0983 */ /* 0x000ea80000100a00 */
[----:B------:R-:W3:Y:S04]  /*5770*/  LDL.64 R24, [R1+0x10] ;  /* 0x0000100001187983 */ /* 0x000ee80000100a00 */
[----:B------:R-:W4:Y:S01]  /*5780*/  LDL.64 R20, [R1+0x18] ;  /* 0x0000180001147983 */ /* 0x000f220000100a00 */
[----:B------:R-:W-:Y:S01]  /*5790*/  @P0 LOP3.LUT R0, R45, 0x3f, RZ, 0x3c, !PT ;  /* 0x0000003f2d000812 */ /* 0x000fe200078e3cff */
[----:B------:R-:W-:Y:S01]  /*57a0*/  BSSY.RECONVERGENT B0, `(.L_x_63) ;  /* 0x0000034000007945 */ /* 0x000fe20003800200 */
[----:B--2---:R-:W-:-:S02]  /*57b0*/  @P0 SHF.R.U64 R31, R26, 0x1, R27 ;  /* 0x000000011a1f0819 */ /* 0x004fc4000000121b */
[----:B------:R-:W-:Y:S02]  /*57c0*/  @P0 SHF.R.U32.HI R47, RZ, 0x1, R27 ;  /* 0x00000001ff2f0819 */ /* 0x000fe4000001161b */
[--C-:B---3--:R-:W-:Y:S02]  /*57d0*/  @P0 SHF.R.U32.HI R27, RZ, 0x1, R25.reuse ;  /* 0x00000001ff1b0819 */ /* 0x108fe40000011619 */
[C---:B------:R-:W-:Y:S02]  /*57e0*/  @P0 SHF.R.U64 R26, R24.reuse, 0x1, R25 ;  /* 0x00000001181a0819 */ /* 0x040fe40000001219 */
[CC--:B------:R-:W-:Y:S02]  /*57f0*/  @P0 SHF.L.U32 R29, R24.reuse, R45.reuse, RZ ;  /* 0x0000002d181d0219 */ /* 0x0c0fe400000006ff */
[----:B------:R-:W-:Y:S02]  /*5800*/  @P0 SHF.R.U64 R30, R31, R0, R47 ;  /* 0x000000001f1e0219 */ /* 0x000fe4000000122f */
[----:B------:R-:W-:-:S02]  /*5810*/  @P0 SHF.L.U64.HI R28, R24, R45, R25 ;  /* 0x0000002d181c0219 */ /* 0x000fc40000010219 */
[-C--:B------:R-:W-:Y:S02]  /*5820*/  @P0 SHF.R.U32.HI R47, RZ, R0.reuse, R47 ;  /* 0x00000000ff2f0219 */ /* 0x080fe4000001162f */
[----:B----4-:R-:W-:Y:S02]  /*5830*/  @P0 SHF.L.U32 R31, R20, R45, RZ ;  /* 0x0000002d141f0219 */ /* 0x010fe400000006ff */
[----:B------:R-:W-:Y:S02]  /*5840*/  @P0 SHF.R.U64 R26, R26, R0, R27 ;  /* 0x000000001a1a0219 */ /* 0x000fe4000000121b */
[----:B------:R-:W-:Y:S02]  /*5850*/  @P0 LOP3.LUT R24, R29, R30, RZ, 0xfc, !PT ;  /* 0x0000001e1d180212 */ /* 0x000fe400078efcff */
[----:B------:R-:W-:Y:S02]  /*5860*/  @P0 LOP3.LUT R25, R28, R47, RZ, 0xfc, !PT ;  /* 0x0000002f1c190212 */ /* 0x000fe400078efcff */
[----:B------:R-:W-:-:S02]  /*5870*/  @P0 SHF.L.U64.HI R45, R20, R45, R21 ;  /* 0x0000002d142d0219 */ /* 0x000fc40000010215 */
[----:B------:R-:W-:Y:S01]  /*5880*/  @P0 LOP3.LUT R20, R31, R26, RZ, 0xfc, !PT ;  /* 0x0000001a1f140212 */ /* 0x000fe200078efcff */
[C---:B------:R-:W-:Y:S01]  /*5890*/  IMAD.SHL.U32 R26, R24.reuse, 0x4, RZ ;  /* 0x00000004181a7824 */ /* 0x040fe200078e00ff */
[----:B------:R-:W-:Y:S02]  /*58a0*/  @P0 SHF.R.U32.HI R0, RZ, R0, R27 ;  /* 0x00000000ff000219 */ /* 0x000fe4000001161b */
[----:B------:R-:W-:Y:S02]  /*58b0*/  SHF.L.U64.HI R24, R24, 0x2, R25 ;  /* 0x0000000218187819 */ /* 0x000fe40000010219 */
[----:B------:R-:W-:Y:S02]  /*58c0*/  SHF.L.W.U32.HI R27, R25, 0x2, R20 ;  /* 0x00000002191b7819 */ /* 0x000fe40000010e14 */
[----:B------:R-:W-:Y:S02]  /*58d0*/  @P0 LOP3.LUT R21, R45, R0, RZ, 0xfc, !PT ;  /* 0x000000002d150212 */ /* 0x000fe400078efcff */
[----:B------:R-:W-:-:S02]  /*58e0*/  IADD3 RZ, P0, PT, RZ, -R26, RZ ;  /* 0x8000001affff7210 */ /* 0x000fc40007f1e0ff */
[----:B------:R-:W-:Y:S02]  /*58f0*/  LOP3.LUT R25, RZ, R24, RZ, 0x33, !PT ;  /* 0x00000018ff197212 */ /* 0x000fe400078e33ff */
[----:B------:R-:W-:Y:S02]  /*5900*/  SHF.L.W.U32.HI R20, R20, 0x2, R21 ;  /* 0x0000000214147819 */ /* 0x000fe40000010e15 */
[----:B------:R-:W-:Y:S02]  /*5910*/  LOP3.LUT R28, RZ, R27, RZ, 0x33, !PT ;  /* 0x0000001bff1c7212 */ /* 0x000fe400078e33ff */
[----:B------:R-:W-:Y:S02]  /*5920*/  IADD3.X R25, P0, PT, RZ, R25, RZ, P0, !PT ;  /* 0x00000019ff197210 */ /* 0x000fe4000071e4ff */
[----:B------:R-:W-:Y:S02]  /*5930*/  LOP3.LUT R0, RZ, R20, RZ, 0x33, !PT ;  /* 0x00000014ff007212 */ /* 0x000fe400078e33ff */
[----:B------:R-:W-:-:S02]  /*5940*/  IADD3.X R28, P1, PT, RZ, R28, RZ, P0, !PT ;  /* 0x0000001cff1c7210 */ /* 0x000fc4000073e4ff */
[----:B------:R-:W-:-:S03]  /*5950*/  ISETP.GT.U32.AND P2, PT, R27, -0x1, PT ;  /* 0xffffffff1b00780c */ /* 0x000fc60003f44070 */
[----:B------:R-:W-:Y:S01]  /*5960*/  IMAD.X R29, RZ, RZ, R0, P1 ;  /* 0x000000ffff1d7224 */ /* 0x000fe200008e0600 */
[----:B------:R-:W-:-:S04]  /*5970*/  ISETP.GT.AND.EX P0, PT, R20, -0x1, PT, P2 ;  /* 0xffffffff1400780c */ /* 0x000fc80003f04320 */
[----:B------:R-:W-:Y:S02]  /*5980*/  SEL R0, R20, R29, P0 ;  /* 0x0000001d14007207 */ /* 0x000fe40000000000 */
[----:B------:R-:W-:Y:S02]  /*5990*/  SEL R27, R27, R28, P0 ;  /* 0x0000001c1b1b7207 */ /* 0x000fe40000000000 */
[----:B------:R-:W-:Y:S02]  /*59a0*/  ISETP.NE.U32.AND P1, PT, R0, RZ, PT ;  /* 0x000000ff0000720c */ /* 0x000fe40003f25070 */
[----:B------:R-:W-:Y:S02]  /*59b0*/  SEL R25, R24, R25, P0 ;  /* 0x0000001918197207 */ /* 0x000fe40000000000 */
[----:B------:R-:W-:Y:S01]  /*59c0*/  SEL R30, R27, R0, !P1 ;  /* 0x000000001b1e7207 */ /* 0x000fe20004800000 */
[----:B------:R-:W-:-:S05]  /*59d0*/  @!P0 IMAD.MOV R26, RZ, RZ, -R26 ;  /* 0x000000ffff1a8224 */ /* 0x000fca00078e0a1a */
[----:B------:R-:W1:Y:S02]  /*59e0*/  FLO.U32 R30, R30 ;  /* 0x0000001e001e7300 */ /* 0x000e6400000e0000 */
[C---:B-1----:R-:W-:Y:S02]  /*59f0*/  IADD3 R29, PT, PT, -R30.reuse, 0x1f, RZ ;  /* 0x0000001f1e1d7810 */ /* 0x042fe40007ffe1ff */
[----:B------:R-:W-:-:S03]  /*5a00*/  IADD3 R28, PT, PT, -R30, 0x3f, RZ ;  /* 0x0000003f1e1c7810 */ /* 0x000fc60007ffe1ff */
[----:B------:R-:W-:-:S05]  /*5a10*/  @P1 IMAD.MOV R28, RZ, RZ, R29 ;  /* 0x000000ffff1c1224 */ /* 0x000fca00078e021d */
[----:B------:R-:W-:-:S13]  /*5a20*/  ISETP.NE.AND P1, PT, R28, RZ, PT ;  /* 0x000000ff1c00720c */ /* 0x000fda0003f25270 */
[----:B0-----:R-:W-:Y:S05]  /*5a30*/  @!P1 BRA `(.L_x_64) ;  /* 0x0000000000289947 */ /* 0x001fea0003800000 */
[----:B------:R-:W-:Y:S02]  /*5a40*/  LOP3.LUT R24, R28, 0x3f, RZ, 0xc0, !PT ;  /* 0x0000003f1c187812 */ /* 0x000fe400078ec0ff */
[--C-:B------:R-:W-:Y:S02]  /*5a50*/  SHF.R.U64 R26, R26, 0x1, R25.reuse ;  /* 0x000000011a1a7819 */ /* 0x100fe40000001219 */
[CC--:B------:R-:W-:Y:S02]  /*5a60*/  SHF.L.U64.HI R0, R27.reuse, R24.reuse, R0 ;  /* 0x000000181b007219 */ /* 0x0c0fe40000010200 */
[----:B------:R-:W-:Y:S02]  /*5a70*/  SHF.L.U32 R27, R27, R24, RZ ;  /* 0x000000181b1b7219 */ /* 0x000fe400000006ff */
[----:B------:R-:W-:Y:S02]  /*5a80*/  SHF.R.U32.HI R24, RZ, 0x1, R25 ;  /* 0x00000001ff187819 */ /* 0x000fe40000011619 */
[----:B------:R-:W-:-:S04]  /*5a90*/  LOP3.LUT R25, R28, 0x3f, RZ, 0xc, !PT ;  /* 0x0000003f1c197812 */ /* 0x000fc800078e0cff */
[-CC-:B------:R-:W-:Y:S02]  /*5aa0*/  SHF.R.U64 R26, R26, R25.reuse, R24.reuse ;  /* 0x000000191a1a7219 */ /* 0x180fe40000001218 */
[----:B------:R-:W-:Y:S02]  /*5ab0*/  SHF.R.U32.HI R25, RZ, R25, R24 ;  /* 0x00000019ff197219 */ /* 0x000fe40000011618 */
[----:B------:R-:W-:Y:S02]  /*5ac0*/  LOP3.LUT R27, R27, R26, RZ, 0xfc, !PT ;  /* 0x0000001a1b1b7212 */ /* 0x000fe400078efcff */
[----:B------:R-:W-:-:S07]  /*5ad0*/  LOP3.LUT R0, R0, R25, RZ, 0xfc, !PT ;  /* 0x0000001900007212 */ /* 0x000fce00078efcff */
.L_x_64:
[----:B------:R-:W-:Y:S05]  /*5ae0*/  BSYNC.RECONVERGENT B0 ;  /* 0x0000000000007941 */ /* 0x000fea0003800200 */
.L_x_63:
[----:B------:R-:W-:-:S04]  /*5af0*/  IMAD.WIDE.U32 R24, R27, 0x2168c235, RZ ;  /* 0x2168c2351b187825 */ /* 0x000fc800078e00ff */
[----:B------:R-:W-:Y:S01]  /*5b00*/  IMAD.MOV.U32 R30, RZ, RZ, R25 ;  /* 0x000000ffff1e7224 */ /* 0x000fe200078e0019 */
[----:B------:R-:W-:Y:S01]  /*5b10*/  IADD3 RZ, P1, PT, R24, R24, RZ ;  /* 0x0000001818ff7210 */ /* 0x000fe20007f3e0ff */
[----:B------:R-:W-:Y:S02]  /*5b20*/  IMAD.MOV.U32 R31, RZ, RZ, RZ ;  /* 0x000000ffff1f7224 */ /* 0x000fe400078e00ff */
[----:B------:R-:W-:-:S04]  /*5b30*/  IMAD.HI.U32 R25, R0, -0x36f0255e, RZ ;  /* 0xc90fdaa200197827 */ /* 0x000fc800078e00ff */
[----:B------:R-:W-:-:S04]  /*5b40*/  IMAD.WIDE.U32 R26, R27, -0x36f0255e, R30 ;  /* 0xc90fdaa21b1a7825 */ /* 0x000fc800078e001e */
[C---:B------:R-:W-:Y:S02]  /*5b50*/  IMAD R29, R0.reuse, -0x36f0255e, RZ ;  /* 0xc90fdaa2001d7824 */ /* 0x040fe400078e02ff */
[----:B------:R-:W-:-:S04]  /*5b60*/  IMAD.WIDE.U32 R26, P2, R0, 0x2168c235, R26 ;  /* 0x2168c235001a7825 */ /* 0x000fc8000784001a */
[----:B------:R-:W-:Y:S01]  /*5b70*/  IMAD.X R25, RZ, RZ, R25, P2 ;  /* 0x000000ffff197224 */ /* 0x000fe200010e0619 */
[----:B------:R-:W-:Y:S02]  /*5b80*/  IADD3 R29, P2, PT, R29, R27, RZ ;  /* 0x0000001b1d1d7210 */ /* 0x000fe40007f5e0ff */
[----:B------:R-:W-:Y:S02]  /*5b90*/  IADD3.X RZ, P1, PT, R26, R26, RZ, P1, !PT ;  /* 0x0000001a1aff7210 */ /* 0x000fe40000f3e4ff */
[C---:B------:R-:W-:Y:S01]  /*5ba0*/  ISETP.GT.U32.AND P3, PT, R29.reuse, RZ, PT ;  /* 0x000000ff1d00720c */ /* 0x040fe20003f64070 */
[----:B------:R-:W-:Y:S01]  /*5bb0*/  IMAD.X R25, RZ, RZ, R25, P2 ;  /* 0x000000ffff197224 */ /* 0x000fe200010e0619 */
[----:B------:R-:W-:-:S04]  /*5bc0*/  IADD3.X R0, P2, PT, R29, R29, RZ, P1, !PT ;  /* 0x0000001d1d007210 */ /* 0x000fc80000f5e4ff */
[C---:B------:R-:W-:Y:S01]  /*5bd0*/  ISETP.GT.AND.EX P1, PT, R25.reuse, RZ, PT, P3 ;  /* 0x000000ff1900720c */ /* 0x040fe20003f24330 */
[----:B------:R-:W-:-:S03]  /*5be0*/  IMAD.X R24, R25, 0x1, R25, P2 ;  /* 0x0000000119187824 */ /* 0x000fc600010e0619 */
[----:B------:R-:W-:Y:S02]  /*5bf0*/  SEL R0, R0, R29, P1 ;  /* 0x0000001d00007207 */ /* 0x000fe40000800000 */
[----:B------:R-:W-:Y:S02]  /*5c00*/  SEL R24, R24, R25, P1 ;  /* 0x0000001918187207 */ /* 0x000fe40000800000 */
[----:B------:R-:W-:Y:S02]  /*5c10*/  IADD3 R25, P2, PT, R0, 0x1, RZ ;  /* 0x0000000100197810 */ /* 0x000fe40007f5e0ff */
[----:B------:R-:W-:Y:S02]  /*5c20*/  SEL R27, RZ, 0xffffffff, !P1 ;  /* 0xffffffffff1b7807 */ /* 0x000fe40004800000 */
[----:B------:R-:W-:Y:S01]  /*5c30*/  LOP3.LUT P1, R23, R23, 0x80000000, RZ, 0xc0, !PT ;  /* 0x8000000017177812 */ /* 0x000fe2000782c0ff */
[----:B------:R-:W-:Y:S02]  /*5c40*/  IMAD.X R0, RZ, RZ, R24, P2 ;  /* 0x000000ffff007224 */ /* 0x000fe400010e0618 */
[----:B------:R-:W-:Y:S01]  /*5c50*/  IMAD.IADD R24, R27, 0x1, -R28 ;  /* 0x000000011b187824 */ /* 0x000fe200078e0a1c */
[----:B------:R-:W-:-:S02]  /*5c60*/  @!P0 LOP3.LUT R23, R23, 0x80000000, RZ, 0x3c, !PT ;  /* 0x8000000017178812 */ /* 0x000fc400078e3cff */
[----:B------:R-:W-:-:S04]  /*5c70*/  SHF.R.U64 R25, R25, 0xa, R0 ;  /* 0x0000000a19197819 */ /* 0x000fc80000001200 */
[----:B------:R-:W-:-:S04]  /*5c80*/  IADD3 R25, P2, PT, R25, 0x1, RZ ;  /* 0x0000000119197810 */ /* 0x000fc80007f5e0ff */
[----:B------:R-:W-:-:S04]  /*5c90*/  LEA.HI.X R0, R0, RZ, RZ, 0x16, P2 ;  /* 0x000000ff00007211 */ /* 0x000fc800010fb4ff */
[--C-:B------:R-:W-:Y:S02]  /*5ca0*/  SHF.R.U64 R28, R25, 0x1, R0.reuse ;  /* 0x00000001191c7819 */ /* 0x100fe40000001200 */
[----:B------:R-:W-:Y:S01]  /*5cb0*/  SHF.R.U32.HI R25, RZ, 0x1e, R21 ;  /* 0x0000001eff197819 */ /* 0x000fe20000011615 */
[----:B------:R-:W-:Y:S01]  /*5cc0*/  IMAD.SHL.U32 R21, R24, 0x100000, RZ ;  /* 0x0010000018157824 */ /* 0x000fe200078e00ff */
[----:B------:R-:W-:Y:S02]  /*5cd0*/  SHF.R.U32.HI R0, RZ, 0x1, R0 ;  /* 0x00000001ff007819 */ /* 0x000fe40000011600 */
[----:B------:R-:W-:Y:S02]  /*5ce0*/  IADD3 R28, P2, P3, RZ, RZ, R28 ;  /* 0x000000ffff1c7210 */ /* 0x000fe40007b5e01c */
[----:B------:R-:W-:Y:S02]  /*5cf0*/  LEA.HI R20, R20, R25, RZ, 0x1 ;  /* 0x0000001914147211 */ /* 0x000fe400078f08ff */
[----:B------:R-:W-:-:S03]  /*5d00*/  IADD3.X R0, PT, PT, R21, 0x3fe00000, R0, P2, P3 ;  /* 0x3fe0000015007810 */ /* 0x000fc600017e6400 */
[----:B------:R-:W-:Y:S01]  /*5d10*/  @P1 IMAD.MOV R20, RZ, RZ, -R20 ;  /* 0x000000ffff141224 */ /* 0x000fe200078e0a14 */
[----:B------:R-:W-:-:S07]  /*5d20*/  LOP3.LUT R23, R0, R23, RZ, 0xfc, !PT ;  /* 0x0000001700177212 */ /* 0x000fce00078efcff */
.L_x_58:
[----:B------:R-:W-:Y:S02]  /*5d30*/  IMAD.MOV.U32 R29, RZ, RZ, R23 ;  /* 0x000000ffff1d7224 */ /* 0x000fe400078e0017 */
[----:B------:R-:W-:Y:S02]  /*5d40*/  IMAD.MOV.U32 R23, RZ, RZ, 0x0 ;  /* 0x00000000ff177424 */ /* 0x000fe400078e00ff */
[----:B------:R-:W-:Y:S02]  /*5d50*/  IMAD.MOV.U32 R0, RZ, RZ, R20 ;  /* 0x000000ffff007224 */ /* 0x000fe400078e0014 */
[----:B------:R-:W-:Y:S05]  /*5d60*/  RET.REL.NODEC R22 `(forcomputeKernel) ;  /* 0xffffffa016a47950 */ /* 0x000fea0003c3ffff */
.L_x_65:
[----:B------:R-:W-:-:S00]  /*5d70*/  BRA `(.L_x_65) ;  /* 0xfffffffc00fc7947 */ /* 0x000fc0000383ffff */
[----:B------:R-:W-:-:S00]  /*5d80*/  NOP ;  /* 0x0000000000007918 */ /* 0x000fc00000000000 */
[----:B------:R-:W-:-:S00]  /*5d90*/  NOP ;  /* 0x0000000000007918 */ /* 0x000fc00000000000 */
[----:B------:R-:W-:-:S00]  /*5da0*/  NOP ;  /* 0x0000000000007918 */ /* 0x000fc00000000000 */
[----:B------:R-:W-:-:S00]  /*5db0*/  NOP ;  /* 0x0000000000007918 */ /* 0x000fc00000000000 */
[----:B------:R-:W-:-:S00]  /*5dc0*/  NOP ;  /* 0x0000000000007918 */ /* 0x000fc00000000000 */
[----:B------:R-:W-:-:S00]  /*5dd0*/  NOP ;  /* 0x0000000000007918 */ /* 0x000fc00000000000 */
[----:B------:R-:W-:-:S00]  /*5de0*/  NOP ;  /* 0x0000000000007918 */ /* 0x000fc00000000000 */
[----:B------:R-:W-:-:S00]  /*5df0*/  NOP ;  /* 0x0000000000007918 */ /* 0x000fc00000000000 */
.L_x_69:


//--------------------- .nv.global.init           --------------------------
	.section	.nv.global.init,"aw",@progbits
	.align	16
.nv.global.init:
	.type		__cudart_sin_cos_coeffs,@object
	.size		__cudart_sin_cos_coeffs,(__cudart_i2opi_d - __cudart_sin_cos_coeffs)
__cudart_sin_cos_coeffs:
        /*0000*/ 	.byte	0x46, 0xd2, 0xb0, 0x2c, 0xf1, 0xe5, 0x5a, 0xbe, 0x92, 0xe3, 0xac, 0x69, 0xe3, 0x1d, 0xc7, 0x3e
        /*0010*/ 	.byte	0xa1, 0x62, 0xdb, 0x19, 0xa0, 0x01, 0x2a, 0xbf, 0x18, 0x08, 0x11, 0x11, 0x11, 0x11, 0x81, 0x3f
        /*0020*/ 	.byte	0x54, 0x55, 0x55, 0x55, 0x55, 0x55, 0xc5, 0xbf, 0x00, 0x00, 0x00, 0x00, 0x00, 0x00, 0x00, 0x00
        /*0030*/ 	.byte	0x00, 0x00, 0x00, 0x00, 0x00, 0x00, 0x00, 0x00, 0x64, 0x81, 0xfd, 0x20, 0x83, 0xff, 0xa8, 0xbd
        /*0040*/ 	.byte	0x28, 0x85, 0xef, 0xc1, 0xa7, 0xee, 0x21, 0x3e, 0xd9, 0xe6, 0x06, 0x8e, 0x4f, 0x7e, 0x92, 0xbe
        /*0050*/ 	.byte	0xe9, 0xbc, 0xdd, 0x19, 0xa0, 0x01, 0xfa, 0x3e, 0x47, 0x5d, 0xc1, 0x16, 0x6c, 0xc1, 0x56, 0xbf
        /*0060*/ 	.byte	0x51, 0x55, 0x55, 0x55, 0x55, 0x55, 0xa5, 0x3f, 0x00, 0x00, 0x00, 0x00, 0x00, 0x00, 0xe0, 0xbf
        /*0070*/ 	.byte	0x00, 0x00, 0x00, 0x00, 0x00, 0x00, 0xf0, 0x3f, 0x00, 0x00, 0x00, 0x00, 0x00, 0x00, 0x00, 0x00
	.type		__cudart_i2opi_d,@object
	.size		__cudart_i2opi_d,(.L_0 - __cudart_i2opi_d)
__cudart_i2opi_d:
        /* <DEDUP_REMOVED lines=9> */
.L_0:


//--------------------- .nv.shared.reserved.0     --------------------------
	.section	.nv.shared.reserved.0,"aw",@nobits
	.weak		__nv_reservedSMEM_offset_0_alias
	.size		__nv_reservedSMEM_offset_0_alias, 0, 64
	.other		__nv_reservedSMEM_offset_0_alias,@"STO_CUDA_RESERVED_SHARED STV_DEFAULT"
__nv_reservedSMEM_offset_0_alias:
	.zero		0
	.zero		64


//--------------------- .nv.constant0.forcomputeKernel --------------------------
	.section	.nv.constant0.forcomputeKernel,"a",@progbits
	.sectionflags	@""
	.align	4
.nv.constant0.forcomputeKernel:
	.zero		1000


//--------------------- SYMBOLS --------------------------

	.type		.nv.reservedSmem.offset0,@object
	.size		.nv.reservedSmem.offset0,0x4
